	.target	sm_100a

	.elftype	@"ET_EXEC"


//--------------------- .note.nv.tkinfo           --------------------------
	.section	.note.nv.tkinfo,"",@"SHT_NOTE"
	.sectionflags	@"SHF_NOTE_NV_TKINFO"
	.tkinfo
        /*0018*/ 	.word	0x00000002
        /*0030*/ 	.string	""
        /*0030*/ 	.string	"ptxas"
        /*0030*/ 	.string	"Cuda compilation tools, release 13.0, V13.0.88"
        /*0030*/ 	.string	"Build cuda_13.0.r13.0/compiler.36424714_0"
        /*0030*/ 	.string	"-arch sm_100a -m 64 "



//--------------------- .note.nv.cuinfo           --------------------------
	.section	.note.nv.cuinfo,"",@"SHT_NOTE"
	.sectionflags	@"SHF_NOTE_NV_CUINFO"
        /*0018*/ 	.short	0x0002
        /*001a*/ 	.short	0x0064
        /*001c*/ 	.short	0x0082
	.zero		2


//--------------------- .nv.info                  --------------------------
	.section	.nv.info,"",@"SHT_CUDA_INFO"
	.align	4


	//----- nvinfo : EIATTR_REGCOUNT
	.align		4
        /*0000*/ 	.byte	0x04, 0x2f
        /*0002*/ 	.short	(.L_19 - .L_18)
	.align		4
.L_18:
        /*0004*/ 	.word	index@(_ZN7cutlass13device_kernelINS_4gemm6kernel13GemmUniversalIN4cute5tupleIJiiiiEEENS1_10collective13CollectiveMmaINS1_35MainloopSm100TmaUmmaWarpSpecializedILi17ELi2ELi4ENS5_IJNS4_1CILi1EEESB_SB_EEEEENS5_IJNSA_ILi64EEENSA_ILi128EEESE_EEENS_12float_e4m3_tENS5_IJlSB_lEEENS_12float_e5m2_tENS5_IJSB_llEEENS4_8TiledMMAINS4_8MMA_AtomIJNS4_10MMA_TraitsINS4_19SM100_MMA_F8F6F4_SSEJSH_SJ_fSE_SF_NS4_17integral_constantINS4_4UMMA5MajorELSR_0EEENSP_ISR_LSR_1EEENSP_INSQ_7ScaleInELSU_0EEESV_EEEEEENS4_6LayoutISC_NS5_IJNSA_ILi0EEESZ_SZ_EEEEENS5_IJNS4_10UnderscoreES12_S12_EEEEENS4_13SM90_TMA_LOADENS4_14ComposedLayoutINS4_7SwizzleILi2ELi4ELi3EEENS4_18smem_ptr_flag_bitsILi8EEENSY_INS5_IJNSA_ILi8EEESE_EEENS5_IJSE_SB_EEEEEEEvNS4_8identityES15_NS16_INS17_ILi3ELi4ELi3EEES1A_NSY_INS5_IJSF_S1B_EEENS5_IJSB_SF_EEEEEEEvS1G_EENS_8epilogue10collective18CollectiveEpilogueINS1N_23Sm100TmaWarpSpecializedILi2ELi2ELi32ELb0ELb0EEEJSG_NS5_IJNSY_ISE_SB_EES1S_EEESH_SI_SH_SI_NS1N_6fusion15FusionCallbacksIS1R_NS1U_17LinearCombinationISH_fSH_fLNS_15FloatRoundStyleE2EEESG_S1T_JEEENS4_5SM1004TMEM4LOAD26SM100_TMEM_LOAD_16dp32b32xES15_S1F_NS4_39AutoVectorizingCopyWithAssumedAlignmentILi128EEENS4_14SM90_TMA_STOREES1F_S25_S25_EEEvvEEEEvNT_6ParamsE)
        /*0008*/ 	.word	0x00000080


	//----- nvinfo : EIATTR_FRAME_SIZE
	.align		4
.L_19:
        /*000c*/ 	.byte	0x04, 0x11
        /*000e*/ 	.short	(.L_21 - .L_20)
	.align		4
.L_20:
        /*0010*/ 	.word	index@($__internal_2_$__cuda_sm10x_tcgen05_guardrail_trap_unallocated_columns_being_dealloced)
        /*0014*/ 	.word	0x00000000


	//----- nvinfo : EIATTR_FRAME_SIZE
	.align		4
.L_21:
        /*0018*/ 	.byte	0x04, 0x11
        /*001a*/ 	.short	(.L_23 - .L_22)
	.align		4
.L_22:
        /*001c*/ 	.word	index@($__internal_1_$__cuda_sm10x_tcgen05_guardrail_trap_phase_invalid_during_alloc)
        /*0020*/ 	.word	0x00000000


	//----- nvinfo : EIATTR_FRAME_SIZE
	.align		4
.L_23:
        /*0024*/ 	.byte	0x04, 0x11
        /*0026*/ 	.short	(.L_25 - .L_24)
	.align		4
.L_24:
        /*0028*/ 	.word	index@($__internal_0_$__cuda_sm10x_tcgen05_guardrail_trap_col_being_dealloced_not_returned_by_alloc)
        /*002c*/ 	.word	0x00000000


	//----- nvinfo : EIATTR_FRAME_SIZE
	.align		4
.L_25:
        /*0030*/ 	.byte	0x04, 0x11
        /*0032*/ 	.short	(.L_27 - .L_26)
	.align		4
.L_26:
        /*0034*/ 	.word	index@(_ZN7cutlass13device_kernelINS_4gemm6kernel13GemmUniversalIN4cute5tupleIJiiiiEEENS1_10collective13CollectiveMmaINS1_35MainloopSm100TmaUmmaWarpSpecializedILi17ELi2ELi4ENS5_IJNS4_1CILi1EEESB_SB_EEEEENS5_IJNSA_ILi64EEENSA_ILi128EEESE_EEENS_12float_e4m3_tENS5_IJlSB_lEEENS_12float_e5m2_tENS5_IJSB_llEEENS4_8TiledMMAINS4_8MMA_AtomIJNS4_10MMA_TraitsINS4_19SM100_MMA_F8F6F4_SSEJSH_SJ_fSE_SF_NS4_17integral_constantINS4_4UMMA5MajorELSR_0EEENSP_ISR_LSR_1EEENSP_INSQ_7ScaleInELSU_0EEESV_EEEEEENS4_6LayoutISC_NS5_IJNSA_ILi0EEESZ_SZ_EEEEENS5_IJNS4_10UnderscoreES12_S12_EEEEENS4_13SM90_TMA_LOADENS4_14ComposedLayoutINS4_7SwizzleILi2ELi4ELi3EEENS4_18smem_ptr_flag_bitsILi8EEENSY_INS5_IJNSA_ILi8EEESE_EEENS5_IJSE_SB_EEEEEEEvNS4_8identityES15_NS16_INS17_ILi3ELi4ELi3EEES1A_NSY_INS5_IJSF_S1B_EEENS5_IJSB_SF_EEEEEEEvS1G_EENS_8epilogue10collective18CollectiveEpilogueINS1N_23Sm100TmaWarpSpecializedILi2ELi2ELi32ELb0ELb0EEEJSG_NS5_IJNSY_ISE_SB_EES1S_EEESH_SI_SH_SI_NS1N_6fusion15FusionCallbacksIS1R_NS1U_17LinearCombinationISH_fSH_fLNS_15FloatRoundStyleE2EEESG_S1T_JEEENS4_5SM1004TMEM4LOAD26SM100_TMEM_LOAD_16dp32b32xES15_S1F_NS4_39AutoVectorizingCopyWithAssumedAlignmentILi128EEENS4_14SM90_TMA_STOREES1F_S25_S25_EEEvvEEEEvNT_6ParamsE)
        /*0038*/ 	.word	0x00000000


	//----- nvinfo : EIATTR_MIN_STACK_SIZE
	.align		4
.L_27:
        /*003c*/ 	.byte	0x04, 0x12
        /*003e*/ 	.short	(.L_29 - .L_28)
	.align		4
.L_28:
        /*0040*/ 	.word	index@(_ZN7cutlass13device_kernelINS_4gemm6kernel13GemmUniversalIN4cute5tupleIJiiiiEEENS1_10collective13CollectiveMmaINS1_35MainloopSm100TmaUmmaWarpSpecializedILi17ELi2ELi4ENS5_IJNS4_1CILi1EEESB_SB_EEEEENS5_IJNSA_ILi64EEENSA_ILi128EEESE_EEENS_12float_e4m3_tENS5_IJlSB_lEEENS_12float_e5m2_tENS5_IJSB_llEEENS4_8TiledMMAINS4_8MMA_AtomIJNS4_10MMA_TraitsINS4_19SM100_MMA_F8F6F4_SSEJSH_SJ_fSE_SF_NS4_17integral_constantINS4_4UMMA5MajorELSR_0EEENSP_ISR_LSR_1EEENSP_INSQ_7ScaleInELSU_0EEESV_EEEEEENS4_6LayoutISC_NS5_IJNSA_ILi0EEESZ_SZ_EEEEENS5_IJNS4_10UnderscoreES12_S12_EEEEENS4_13SM90_TMA_LOADENS4_14ComposedLayoutINS4_7SwizzleILi2ELi4ELi3EEENS4_18smem_ptr_flag_bitsILi8EEENSY_INS5_IJNSA_ILi8EEESE_EEENS5_IJSE_SB_EEEEEEEvNS4_8identityES15_NS16_INS17_ILi3ELi4ELi3EEES1A_NSY_INS5_IJSF_S1B_EEENS5_IJSB_SF_EEEEEEEvS1G_EENS_8epilogue10collective18CollectiveEpilogueINS1N_23Sm100TmaWarpSpecializedILi2ELi2ELi32ELb0ELb0EEEJSG_NS5_IJNSY_ISE_SB_EES1S_EEESH_SI_SH_SI_NS1N_6fusion15FusionCallbacksIS1R_NS1U_17LinearCombinationISH_fSH_fLNS_15FloatRoundStyleE2EEESG_S1T_JEEENS4_5SM1004TMEM4LOAD26SM100_TMEM_LOAD_16dp32b32xES15_S1F_NS4_39AutoVectorizingCopyWithAssumedAlignmentILi128EEENS4_14SM90_TMA_STOREES1F_S25_S25_EEEvvEEEEvNT_6ParamsE)
        /*0044*/ 	.word	0x00000000
.L_29:


//--------------------- .nv.compat                --------------------------
	.section	.nv.compat,"",@"SHT_CUDA_COMPAT_INFO"
	.align	4
        /*0000*/ 	.byte	0x02, 0x09, 0x01, 0x00, 0x02, 0x02, 0x02, 0x00, 0x02, 0x05, 0x05, 0x00, 0x03, 0x07, 0x01, 0x01
        /*0010*/ 	.byte	0x02, 0x03, 0x01, 0x00, 0x02, 0x06, 0x01, 0x00, 0x04, 0x0b, 0x08, 0x00, 0x09, 0x00, 0x00, 0x00
        /*0020*/ 	.byte	0x00, 0x00, 0x00, 0x00


//--------------------- .nv.info._ZN7cutlass13device_kernelINS_4gemm6kernel13GemmUniversalIN4cute5tupleIJiiiiEEENS1_10collective13CollectiveMmaINS1_35MainloopSm100TmaUmmaWarpSpecializedILi17ELi2ELi4ENS5_IJNS4_1CILi1EEESB_SB_EEEEENS5_IJNSA_ILi64EEENSA_ILi128EEESE_EEENS_12float_e4m3_tENS5_IJlSB_lEEENS_12float_e5m2_tENS5_IJSB_llEEENS4_8TiledMMAINS4_8MMA_AtomIJNS4_10MMA_TraitsINS4_19SM100_MMA_F8F6F4_SSEJSH_SJ_fSE_SF_NS4_17integral_constantINS4_4UMMA5MajorELSR_0EEENSP_ISR_LSR_1EEENSP_INSQ_7ScaleInELSU_0EEESV_EEEEEENS4_6LayoutISC_NS5_IJNSA_ILi0EEESZ_SZ_EEEEENS5_IJNS4_10UnderscoreES12_S12_EEEEENS4_13SM90_TMA_LOADENS4_14ComposedLayoutINS4_7SwizzleILi2ELi4ELi3EEENS4_18smem_ptr_flag_bitsILi8EEENSY_INS5_IJNSA_ILi8EEESE_EEENS5_IJSE_SB_EEEEEEEvNS4_8identityES15_NS16_INS17_ILi3ELi4ELi3EEES1A_NSY_INS5_IJSF_S1B_EEENS5_IJSB_SF_EEEEEEEvS1G_EENS_8epilogue10collective18CollectiveEpilogueINS1N_23Sm100TmaWarpSpecializedILi2ELi2ELi32ELb0ELb0EEEJSG_NS5_IJNSY_ISE_SB_EES1S_EEESH_SI_SH_SI_NS1N_6fusion15FusionCallbacksIS1R_NS1U_17LinearCombinationISH_fSH_fLNS_15FloatRoundStyleE2EEESG_S1T_JEEENS4_5SM1004TMEM4LOAD26SM100_TMEM_LOAD_16dp32b32xES15_S1F_NS4_39AutoVectorizingCopyWithAssumedAlignmentILi128EEENS4_14SM90_TMA_STOREES1F_S25_S25_EEEvvEEEEvNT_6ParamsE --------------------------
	.section	.nv.info._ZN7cutlass13device_kernelINS_4gemm6kernel13GemmUniversalIN4cute5tupleIJiiiiEEENS1_10collective13CollectiveMmaINS1_35MainloopSm100TmaUmmaWarpSpecializedILi17ELi2ELi4ENS5_IJNS4_1CILi1EEESB_SB_EEEEENS5_IJNSA_ILi64EEENSA_ILi128EEESE_EEENS_12float_e4m3_tENS5_IJlSB_lEEENS_12float_e5m2_tENS5_IJSB_llEEENS4_8TiledMMAINS4_8MMA_AtomIJNS4_10MMA_TraitsINS4_19SM100_MMA_F8F6F4_SSEJSH_SJ_fSE_SF_NS4_17integral_constantINS4_4UMMA5MajorELSR_0EEENSP_ISR_LSR_1EEENSP_INSQ_7ScaleInELSU_0EEESV_EEEEEENS4_6LayoutISC_NS5_IJNSA_ILi0EEESZ_SZ_EEEEENS5_IJNS4_10UnderscoreES12_S12_EEEEENS4_13SM90_TMA_LOADENS4_14ComposedLayoutINS4_7SwizzleILi2ELi4ELi3EEENS4_18smem_ptr_flag_bitsILi8EEENSY_INS5_IJNSA_ILi8EEESE_EEENS5_IJSE_SB_EEEEEEEvNS4_8identityES15_NS16_INS17_ILi3ELi4ELi3EEES1A_NSY_INS5_IJSF_S1B_EEENS5_IJSB_SF_EEEEEEEvS1G_EENS_8epilogue10collective18CollectiveEpilogueINS1N_23Sm100TmaWarpSpecializedILi2ELi2ELi32ELb0ELb0EEEJSG_NS5_IJNSY_ISE_SB_EES1S_EEESH_SI_SH_SI_NS1N_6fusion15FusionCallbacksIS1R_NS1U_17LinearCombinationISH_fSH_fLNS_15FloatRoundStyleE2EEESG_S1T_JEEENS4_5SM1004TMEM4LOAD26SM100_TMEM_LOAD_16dp32b32xES15_S1F_NS4_39AutoVectorizingCopyWithAssumedAlignmentILi128EEENS4_14SM90_TMA_STOREES1F_S25_S25_EEEvvEEEEvNT_6ParamsE,"",@"SHT_CUDA_INFO"
	.sectionflags	@""
	.align	4


	//----- nvinfo : EIATTR_CUDA_API_VERSION
	.align		4
        /*0000*/ 	.byte	0x04, 0x37
        /*0002*/ 	.short	(.L_31 - .L_30)
.L_30:
        /*0004*/ 	.word	0x00000082


	//----- nvinfo : EIATTR_KPARAM_INFO
	.align		4
.L_31:
        /*0008*/ 	.byte	0x04, 0x17
        /*000a*/ 	.short	(.L_33 - .L_32)
.L_32:
        /*000c*/ 	.word	0x00000000
        /*0010*/ 	.short	0x0000
        /*0012*/ 	.short	0x0000
        /*0014*/ 	.byte	0x00, 0xf0, 0x01, 0x20


	//----- nvinfo : EIATTR_AT_ENTRY_FRAGMENTS
	.align		4
.L_33:
        /*0018*/ 	.byte	0x04, 0x4f
        /*001a*/ 	.short	(.L_35 - .L_34)


	//   ....[0]....
.L_34:
        /*001c*/ 	.word	0x00000006


	//----- nvinfo : EIATTR_RESERVED_SMEM_USED
	.align		4
.L_35:
        /*0020*/ 	.byte	0x01, 0x41
	.zero		2


	//----- nvinfo : EIATTR_SPARSE_MMA_MASK
	.align		4
        /*0024*/ 	.byte	0x03, 0x50
        /*0026*/ 	.short	0x0000


	//----- nvinfo : EIATTR_TCGEN05_1CTA_USED
	.align		4
        /*0028*/ 	.byte	0x01, 0x51
	.zero		2


	//----- nvinfo : EIATTR_MAXREG_COUNT
	.align		4
        /*002c*/ 	.byte	0x03, 0x1b
        /*002e*/ 	.short	0x00ff


	//----- nvinfo : EIATTR_NUM_BARRIERS
	.align		4
        /*0030*/ 	.byte	0x02, 0x4c
        /*0032*/ 	.byte	0x07
	.zero		1


	//----- nvinfo : EIATTR_EXTERNS
	.align		4
        /*0034*/ 	.byte	0x04, 0x0f
        /*0036*/ 	.short	(.L_37 - .L_36)


	//   ....[0]....
	.align		4
.L_36:
        /*0038*/ 	.word	index@(__assertfail)


	//----- nvinfo : EIATTR_MERCURY_ISA_VERSION
	.align		4
.L_37:
        /*003c*/ 	.byte	0x03, 0x5f
        /*003e*/ 	.short	0x0101


	//----- nvinfo : EIATTR_INT_WARP_WIDE_INSTR_OFFSETS
	.align		4
        /*0040*/ 	.byte	0x04, 0x31
        /*0042*/ 	.short	(.L_39 - .L_38)


	//   ....[0]....
.L_38:
        /*0044*/ 	.word	0x00001f80


	//   ....[1]....
        /*0048*/ 	.word	0x00004090


	//   ....[2]....
        /*004c*/ 	.word	0x000040b0


	//   ....[3]....
        /*0050*/ 	.word	0x000040e0


	//   ....[4]....
        /*0054*/ 	.word	0x00004a10


	//   ....[5]....
        /*0058*/ 	.word	0x00004a80


	//   ....[6]....
        /*005c*/ 	.word	0x00004c60


	//   ....[7]....
        /*0060*/ 	.word	0x00004dc0


	//----- nvinfo : EIATTR_COOP_GROUP_MASK_REGIDS
	.align		4
.L_39:
        /*0064*/ 	.byte	0x04, 0x29
        /*0066*/ 	.short	(.L_41 - .L_40)


	//   ....[0]....
.L_40:
        /*0068*/ 	.word	0xffffffff


	//   ....[1]....
        /*006c*/ 	.word	0xffffffff


	//   ....[2]....
        /*0070*/ 	.word	0xffffffff


	//   ....[3]....
        /*0074*/ 	.word	0xffffffff


	//   ....[4]....
        /*0078*/ 	.word	0xffffffff


	//   ....[5]....
        /*007c*/ 	.word	0xffffffff


	//   ....[6]....
        /*0080*/ 	.word	0xffffffff


	//   ....[7]....
        /*0084*/ 	.word	0xffffffff


	//   ....[8]....
        /*0088*/ 	.word	0xffffffff


	//   ....[9]....
        /*008c*/ 	.word	0xffffffff


	//   ....[10]....
        /*0090*/ 	.word	0xffffffff


	//   ....[11]....
        /*0094*/ 	.word	0xffffffff


	//   ....[12]....
        /*0098*/ 	.word	0xffffffff


	//----- nvinfo : EIATTR_COOP_GROUP_INSTR_OFFSETS
	.align		4
.L_41:
        /*009c*/ 	.byte	0x04, 0x28
        /*009e*/ 	.short	(.L_43 - .L_42)


	//   ....[0]....
.L_42:
        /*00a0*/ 	.word	0x00000090


	//   ....[1]....
        /*00a4*/ 	.word	0x000004d0


	//   ....[2]....
        /*00a8*/ 	.word	0x00000810


	//   ....[3]....
        /*00ac*/ 	.word	0x00000970


	//   ....[4]....
        /*00b0*/ 	.word	0x00000a70


	//   ....[5]....
        /*00b4*/ 	.word	0x00000be0


	//   ....[6]....
        /*00b8*/ 	.word	0x00000d80


	//   ....[7]....
        /*00bc*/ 	.word	0x00001e60


	//   ....[8]....
        /*00c0*/ 	.word	0x00003390


	//   ....[9]....
        /*00c4*/ 	.word	0x000035a0


	//   ....[10]....
        /*00c8*/ 	.word	0x000035d0


	//   ....[11]....
        /*00cc*/ 	.word	0x00003f70


	//   ....[12]....
        /*00d0*/ 	.word	0x000041a0


	//----- nvinfo : EIATTR_VRC_CTA_INIT_COUNT
	.align		4
.L_43:
        /*00d4*/ 	.byte	0x02, 0x4a
        /*00d6*/ 	.byte	0x80
	.zero		1


	//----- nvinfo : EIATTR_SYSCALL_OFFSETS
	.align		4
        /*00d8*/ 	.byte	0x04, 0x46
        /*00da*/ 	.short	(.L_45 - .L_44)


	//   ....[0]....
.L_44:
        /*00dc*/ 	.word	0x00005800


	//   ....[1]....
        /*00e0*/ 	.word	0x00005940


	//   ....[2]....
        /*00e4*/ 	.word	0x00006140


	//   ....[3]....
        /*00e8*/ 	.word	0x00006ed0


	//----- nvinfo : EIATTR_MBARRIER_INSTR_OFFSETS
	.align		4
.L_45:
        /*00ec*/ 	.byte	0x04, 0x39
        /*00ee*/ 	.short	(.L_47 - .L_46)


	//   ....[0]....
.L_46:
        /*00f0*/ 	.word	0x000005d0
        /*00f4*/ 	.word	0x000000ff
        /*00f8*/ 	.word	0x00000000
        /*00fc*/ 	.short	0x0100
        /*00fe*/ 	.byte	0x05
	.zero		1


	//   ....[1]....
        /*0100*/ 	.word	0x000005e0
        /*0104*/ 	.word	0x000000ff
        /*0108*/ 	.word	0x00000088
        /*010c*/ 	.short	0x0100
        /*010e*/ 	.byte	0x05
	.zero		1


	//   ....[2]....
        /*0110*/ 	.word	0x000005f0
        /*0114*/ 	.word	0x000000ff
        /*0118*/ 	.word	0x00000008
        /*011c*/ 	.short	0x0100
        /*011e*/ 	.byte	0x05
	.zero		1


	//   ....[3]....
        /*0120*/ 	.word	0x00000600
        /*0124*/ 	.word	0x000000ff
        /*0128*/ 	.word	0x00000090
        /*012c*/ 	.short	0x0100
        /*012e*/ 	.byte	0x05
	.zero		1


	//   ....[4]....
        /*0130*/ 	.word	0x00000610
        /*0134*/ 	.word	0x000000ff
        /*0138*/ 	.word	0x00000010
        /*013c*/ 	.short	0x0100
        /*013e*/ 	.byte	0x05
	.zero		1


	//   ....[5]....
        /*0140*/ 	.word	0x00000620
        /*0144*/ 	.word	0x000000ff
        /*0148*/ 	.word	0x00000098
        /*014c*/ 	.short	0x0100
        /*014e*/ 	.byte	0x05
	.zero		1


	//   ....[6]....
        /*0150*/ 	.word	0x00000630
        /*0154*/ 	.word	0x000000ff
        /*0158*/ 	.word	0x00000018
        /*015c*/ 	.short	0x0100
        /*015e*/ 	.byte	0x05
	.zero		1


	//   ....[7]....
        /*0160*/ 	.word	0x00000640
        /*0164*/ 	.word	0x000000ff
        /*0168*/ 	.word	0x000000a0
        /*016c*/ 	.short	0x0100
        /*016e*/ 	.byte	0x05
	.zero		1


	//   ....[8]....
        /*0170*/ 	.word	0x00000650
        /*0174*/ 	.word	0x000000ff
        /*0178*/ 	.word	0x00000020
        /*017c*/ 	.short	0x0100
        /*017e*/ 	.byte	0x05
	.zero		1


	//   ....[9]....
        /*0180*/ 	.word	0x00000660
        /*0184*/ 	.word	0x000000ff
        /*0188*/ 	.word	0x000000a8
        /*018c*/ 	.short	0x0100
        /*018e*/ 	.byte	0x05
	.zero		1


	//   ....[10]....
        /*0190*/ 	.word	0x00000670
        /*0194*/ 	.word	0x000000ff
        /*0198*/ 	.word	0x00000028
        /*019c*/ 	.short	0x0100
        /*019e*/ 	.byte	0x05
	.zero		1


	//   ....[11]....
        /*01a0*/ 	.word	0x00000680
        /*01a4*/ 	.word	0x000000ff
        /*01a8*/ 	.word	0x000000b0
        /*01ac*/ 	.short	0x0100
        /*01ae*/ 	.byte	0x05
	.zero		1


	//   ....[12]....
        /*01b0*/ 	.word	0x00000690
        /*01b4*/ 	.word	0x000000ff
        /*01b8*/ 	.word	0x00000030
        /*01bc*/ 	.short	0x0100
        /*01be*/ 	.byte	0x05
	.zero		1


	//   ....[13]....
        /*01c0*/ 	.word	0x000006a0
        /*01c4*/ 	.word	0x000000ff
        /*01c8*/ 	.word	0x000000b8
        /*01cc*/ 	.short	0x0100
        /*01ce*/ 	.byte	0x05
	.zero		1


	//   ....[14]....
        /*01d0*/ 	.word	0x000006b0
        /*01d4*/ 	.word	0x000000ff
        /*01d8*/ 	.word	0x00000038
        /*01dc*/ 	.short	0x0100
        /*01de*/ 	.byte	0x05
	.zero		1


	//   ....[15]....
        /*01e0*/ 	.word	0x000006c0
        /*01e4*/ 	.word	0x000000ff
        /*01e8*/ 	.word	0x000000c0
        /*01ec*/ 	.short	0x0100
        /*01ee*/ 	.byte	0x05
	.zero		1


	//   ....[16]....
        /*01f0*/ 	.word	0x000006d0
        /*01f4*/ 	.word	0x000000ff
        /*01f8*/ 	.word	0x00000040
        /*01fc*/ 	.short	0x0100
        /*01fe*/ 	.byte	0x05
	.zero		1


	//   ....[17]....
        /*0200*/ 	.word	0x000006e0
        /*0204*/ 	.word	0x000000ff
        /*0208*/ 	.word	0x000000c8
        /*020c*/ 	.short	0x0100
        /*020e*/ 	.byte	0x05
	.zero		1


	//   ....[18]....
        /*0210*/ 	.word	0x000006f0
        /*0214*/ 	.word	0x000000ff
        /*0218*/ 	.word	0x00000048
        /*021c*/ 	.short	0x0100
        /*021e*/ 	.byte	0x05
	.zero		1


	//   ....[19]....
        /*0220*/ 	.word	0x00000700
        /*0224*/ 	.word	0x000000ff
        /*0228*/ 	.word	0x000000d0
        /*022c*/ 	.short	0x0100
        /*022e*/ 	.byte	0x05
	.zero		1


	//   ....[20]....
        /*0230*/ 	.word	0x00000710
        /*0234*/ 	.word	0x000000ff
        /*0238*/ 	.word	0x00000050
        /*023c*/ 	.short	0x0100
        /*023e*/ 	.byte	0x05
	.zero		1


	//   ....[21]....
        /*0240*/ 	.word	0x00000720
        /*0244*/ 	.word	0x000000ff
        /*0248*/ 	.word	0x000000d8
        /*024c*/ 	.short	0x0100
        /*024e*/ 	.byte	0x05
	.zero		1


	//   ....[22]....
        /*0250*/ 	.word	0x00000730
        /*0254*/ 	.word	0x000000ff
        /*0258*/ 	.word	0x00000058
        /*025c*/ 	.short	0x0100
        /*025e*/ 	.byte	0x05
	.zero		1


	//   ....[23]....
        /*0260*/ 	.word	0x00000740
        /*0264*/ 	.word	0x000000ff
        /*0268*/ 	.word	0x000000e0
        /*026c*/ 	.short	0x0100
        /*026e*/ 	.byte	0x05
	.zero		1


	//   ....[24]....
        /*0270*/ 	.word	0x00000750
        /*0274*/ 	.word	0x000000ff
        /*0278*/ 	.word	0x00000060
        /*027c*/ 	.short	0x0100
        /*027e*/ 	.byte	0x05
	.zero		1


	//   ....[25]....
        /*0280*/ 	.word	0x00000760
        /*0284*/ 	.word	0x000000ff
        /*0288*/ 	.word	0x000000e8
        /*028c*/ 	.short	0x0100
        /*028e*/ 	.byte	0x05
	.zero		1


	//   ....[26]....
        /*0290*/ 	.word	0x00000770
        /*0294*/ 	.word	0x000000ff
        /*0298*/ 	.word	0x00000068
        /*029c*/ 	.short	0x0100
        /*029e*/ 	.byte	0x05
	.zero		1


	//   ....[27]....
        /*02a0*/ 	.word	0x00000780
        /*02a4*/ 	.word	0x000000ff
        /*02a8*/ 	.word	0x000000f0
        /*02ac*/ 	.short	0x0100
        /*02ae*/ 	.byte	0x05
	.zero		1


	//   ....[28]....
        /*02b0*/ 	.word	0x00000790
        /*02b4*/ 	.word	0x000000ff
        /*02b8*/ 	.word	0x00000070
        /*02bc*/ 	.short	0x0100
        /*02be*/ 	.byte	0x05
	.zero		1


	//   ....[29]....
        /*02c0*/ 	.word	0x000007a0
        /*02c4*/ 	.word	0x000000ff
        /*02c8*/ 	.word	0x000000f8
        /*02cc*/ 	.short	0x0100
        /*02ce*/ 	.byte	0x05
	.zero		1


	//   ....[30]....
        /*02d0*/ 	.word	0x000007b0
        /*02d4*/ 	.word	0x000000ff
        /*02d8*/ 	.word	0x00000078
        /*02dc*/ 	.short	0x0100
        /*02de*/ 	.byte	0x05
	.zero		1


	//   ....[31]....
        /*02e0*/ 	.word	0x000007c0
        /*02e4*/ 	.word	0x000000ff
        /*02e8*/ 	.word	0x00000100
        /*02ec*/ 	.short	0x0100
        /*02ee*/ 	.byte	0x05
	.zero		1


	//   ....[32]....
        /*02f0*/ 	.word	0x000007d0
        /*02f4*/ 	.word	0x000000ff
        /*02f8*/ 	.word	0x00000080
        /*02fc*/ 	.short	0x0100
        /*02fe*/ 	.byte	0x05
	.zero		1


	//   ....[33]....
        /*0300*/ 	.word	0x000007e0
        /*0304*/ 	.word	0x000000ff
        /*0308*/ 	.word	0x00000108
        /*030c*/ 	.short	0x0100
        /*030e*/ 	.byte	0x05
	.zero		1


	//   ....[34]....
        /*0310*/ 	.word	0x00000920
        /*0314*/ 	.word	0x000000ff
        /*0318*/ 	.word	0x00000110
        /*031c*/ 	.short	0x0100
        /*031e*/ 	.byte	0x07
	.zero		1


	//   ....[35]....
        /*0320*/ 	.word	0x00000930
        /*0324*/ 	.word	0x000000ff
        /*0328*/ 	.word	0x00000120
        /*032c*/ 	.short	0x0100
        /*032e*/ 	.byte	0x07
	.zero		1


	//   ....[36]....
        /*0330*/ 	.word	0x00000940
        /*0334*/ 	.word	0x000000ff
        /*0338*/ 	.word	0x00000118
        /*033c*/ 	.short	0x0100
        /*033e*/ 	.byte	0x07
	.zero		1


	//   ....[37]....
        /*0340*/ 	.word	0x00000950
        /*0344*/ 	.word	0x000000ff
        /*0348*/ 	.word	0x00000128
        /*034c*/ 	.short	0x0100
        /*034e*/ 	.byte	0x07
	.zero		1


	//   ....[38]....
        /*0350*/ 	.word	0x00000a40
        /*0354*/ 	.word	0x000000ff
        /*0358*/ 	.word	0x00000130
        /*035c*/ 	.short	0x0100
        /*035e*/ 	.byte	0x05
	.zero		1


	//   ....[39]....
        /*0360*/ 	.word	0x00000a50
        /*0364*/ 	.word	0x000000ff
        /*0368*/ 	.word	0x00000138
        /*036c*/ 	.short	0x0100
        /*036e*/ 	.byte	0x05
	.zero		1


	//   ....[40]....
        /*0370*/ 	.word	0x00000b90
        /*0374*/ 	.word	0x000000ff
        /*0378*/ 	.word	0x00000140
        /*037c*/ 	.short	0x0100
        /*037e*/ 	.byte	0x05
	.zero		1


	//   ....[41]....
        /*0380*/ 	.word	0x00000ba0
        /*0384*/ 	.word	0x000000ff
        /*0388*/ 	.word	0x00000150
        /*038c*/ 	.short	0x0100
        /*038e*/ 	.byte	0x05
	.zero		1


	//   ....[42]....
        /*0390*/ 	.word	0x00000bb0
        /*0394*/ 	.word	0x000000ff
        /*0398*/ 	.word	0x00000148
        /*039c*/ 	.short	0x0100
        /*039e*/ 	.byte	0x05
	.zero		1


	//   ....[43]....
        /*03a0*/ 	.word	0x00000bc0
        /*03a4*/ 	.word	0x000000ff
        /*03a8*/ 	.word	0x00000158
        /*03ac*/ 	.short	0x0100
        /*03ae*/ 	.byte	0x05
	.zero		1


	//   ....[44]....
        /*03b0*/ 	.word	0x00000cf0
        /*03b4*/ 	.word	0x000000ff
        /*03b8*/ 	.word	0x00000160
        /*03bc*/ 	.short	0x0100
        /*03be*/ 	.byte	0x07
	.zero		1


	//   ....[45]....
        /*03c0*/ 	.word	0x00000d00
        /*03c4*/ 	.word	0x000000ff
        /*03c8*/ 	.word	0x00000180
        /*03cc*/ 	.short	0x0100
        /*03ce*/ 	.byte	0x07
	.zero		1


	//   ....[46]....
        /*03d0*/ 	.word	0x00000d10
        /*03d4*/ 	.word	0x000000ff
        /*03d8*/ 	.word	0x00000168
        /*03dc*/ 	.short	0x0100
        /*03de*/ 	.byte	0x07
	.zero		1


	//   ....[47]....
        /*03e0*/ 	.word	0x00000d20
        /*03e4*/ 	.word	0x000000ff
        /*03e8*/ 	.word	0x00000188
        /*03ec*/ 	.short	0x0100
        /*03ee*/ 	.byte	0x07
	.zero		1


	//   ....[48]....
        /*03f0*/ 	.word	0x00000d30
        /*03f4*/ 	.word	0x000000ff
        /*03f8*/ 	.word	0x00000170
        /*03fc*/ 	.short	0x0100
        /*03fe*/ 	.byte	0x07
	.zero		1


	//   ....[49]....
        /*0400*/ 	.word	0x00000d40
        /*0404*/ 	.word	0x000000ff
        /*0408*/ 	.word	0x00000190
        /*040c*/ 	.short	0x0100
        /*040e*/ 	.byte	0x07
	.zero		1


	//   ....[50]....
        /*0410*/ 	.word	0x00000d50
        /*0414*/ 	.word	0x000000ff
        /*0418*/ 	.word	0x00000178
        /*041c*/ 	.short	0x0100
        /*041e*/ 	.byte	0x07
	.zero		1


	//   ....[51]....
        /*0420*/ 	.word	0x00000d60
        /*0424*/ 	.word	0x000000ff
        /*0428*/ 	.word	0x00000198
        /*042c*/ 	.short	0x0100
        /*042e*/ 	.byte	0x07
	.zero		1


	//   ....[52]....
        /*0430*/ 	.word	0x00000e50
        /*0434*/ 	.word	0x000000ff
        /*0438*/ 	.word	0x000001a0
        /*043c*/ 	.short	0x0100
        /*043e*/ 	.byte	0x05
	.zero		1


	//   ....[53]....
        /*0440*/ 	.word	0x00000e60
        /*0444*/ 	.word	0x000000ff
        /*0448*/ 	.word	0x000001b0
        /*044c*/ 	.short	0x0100
        /*044e*/ 	.byte	0x05
	.zero		1


	//   ....[54]....
        /*0450*/ 	.word	0x00000e70
        /*0454*/ 	.word	0x000000ff
        /*0458*/ 	.word	0x000001a8
        /*045c*/ 	.short	0x0100
        /*045e*/ 	.byte	0x05
	.zero		1


	//   ....[55]....
        /*0460*/ 	.word	0x00000e80
        /*0464*/ 	.word	0x000000ff
        /*0468*/ 	.word	0x000001b8
        /*046c*/ 	.short	0x0100
        /*046e*/ 	.byte	0x05
	.zero		1


	//   ....[56]....
        /*0470*/ 	.word	0x00001760
        /*0474*/ 	.word	0x00000003
        /*0478*/ 	.word	0x000001b0
        /*047c*/ 	.short	0x010a
        /*047e*/ 	.byte	0xff
	.zero		1


	//   ....[57]....
        /*0480*/ 	.word	0x00001790
        /*0484*/ 	.word	0x00000003
        /*0488*/ 	.word	0x000001a0
        /*048c*/ 	.short	0x0101
        /*048e*/ 	.byte	0xff
	.zero		1


	//   ....[58]....
        /*0490*/ 	.word	0x00001860
        /*0494*/ 	.word	0x000000ff
        /*0498*/ 	.word	0x00000088
        /*049c*/ 	.short	0x010a
        /*049e*/ 	.byte	0x08
	.zero		1


	//   ....[59]....
        /*04a0*/ 	.word	0x00001900
        /*04a4*/ 	.word	0x000000ff
        /*04a8*/ 	.word	0x00000088
        /*04ac*/ 	.short	0x010a
        /*04ae*/ 	.byte	0x21
	.zero		1


	//   ....[60]....
        /*04b0*/ 	.word	0x00001a50
        /*04b4*/ 	.word	0x000000ff
        /*04b8*/ 	.word	0x00000088
        /*04bc*/ 	.short	0x010a
        /*04be*/ 	.byte	0x08
	.zero		1


	//   ....[61]....
        /*04c0*/ 	.word	0x00001b60
        /*04c4*/ 	.word	0x000000ff
        /*04c8*/ 	.word	0x00000138
        /*04cc*/ 	.short	0x0101
        /*04ce*/ 	.byte	0x04
	.zero		1


	//   ....[62]....
        /*04d0*/ 	.word	0x00001b80
        /*04d4*/ 	.word	0x000000ff
        /*04d8*/ 	.word	0x00000088
        /*04dc*/ 	.short	0x010a
        /*04de*/ 	.byte	0x08
	.zero		1


	//   ....[63]....
        /*04e0*/ 	.word	0x00001c00
        /*04e4*/ 	.word	0x000000ff
        /*04e8*/ 	.word	0x00000088
        /*04ec*/ 	.short	0x010a
        /*04ee*/ 	.byte	0x11
	.zero		1


	//   ....[64]....
        /*04f0*/ 	.word	0x00001d50
        /*04f4*/ 	.word	0x000000ff
        /*04f8*/ 	.word	0x00000088
        /*04fc*/ 	.short	0x010a
        /*04fe*/ 	.byte	0x08
	.zero		1


	//   ....[65]....
        /*0500*/ 	.word	0x00001e90
        /*0504*/ 	.word	0x00000002
        /*0508*/ 	.word	0x00000140
        /*050c*/ 	.short	0x010a
        /*050e*/ 	.byte	0xff
	.zero		1


	//   ....[66]....
        /*0510*/ 	.word	0x00001f50
        /*0514*/ 	.word	0x00000002
        /*0518*/ 	.word	0x00000000
        /*051c*/ 	.short	0x0101
        /*051e*/ 	.byte	0xff
	.zero		1


	//   ....[67]....
        /*0520*/ 	.word	0x000024b0
        /*0524*/ 	.word	0x000000ff
        /*0528*/ 	.word	0x00000000
        /*052c*/ 	.short	0x010a
        /*052e*/ 	.byte	0x05
	.zero		1


	//   ....[68]....
        /*0530*/ 	.word	0x00002540
        /*0534*/ 	.word	0x000000ff
        /*0538*/ 	.word	0x00000000
        /*053c*/ 	.short	0x010a
        /*053e*/ 	.byte	0x05
	.zero		1


	//   ....[69]....
        /*0540*/ 	.word	0x000025d0
        /*0544*/ 	.word	0x000000ff
        /*0548*/ 	.word	0x00000000
        /*054c*/ 	.short	0x010a
        /*054e*/ 	.byte	0x05
	.zero		1


	//   ....[70]....
        /*0550*/ 	.word	0x00002660
        /*0554*/ 	.word	0x000000ff
        /*0558*/ 	.word	0x00000000
        /*055c*/ 	.short	0x010a
        /*055e*/ 	.byte	0x05
	.zero		1


	//   ....[71]....
        /*0560*/ 	.word	0x000026f0
        /*0564*/ 	.word	0x000000ff
        /*0568*/ 	.word	0x00000000
        /*056c*/ 	.short	0x010a
        /*056e*/ 	.byte	0x05
	.zero		1


	//   ....[72]....
        /*0570*/ 	.word	0x00002780
        /*0574*/ 	.word	0x000000ff
        /*0578*/ 	.word	0x00000000
        /*057c*/ 	.short	0x010a
        /*057e*/ 	.byte	0x05
	.zero		1


	//   ....[73]....
        /*0580*/ 	.word	0x00002810
        /*0584*/ 	.word	0x000000ff
        /*0588*/ 	.word	0x00000000
        /*058c*/ 	.short	0x010a
        /*058e*/ 	.byte	0x05
	.zero		1


	//   ....[74]....
        /*0590*/ 	.word	0x000028a0
        /*0594*/ 	.word	0x000000ff
        /*0598*/ 	.word	0x00000000
        /*059c*/ 	.short	0x010a
        /*059e*/ 	.byte	0x05
	.zero		1


	//   ....[75]....
        /*05a0*/ 	.word	0x00002930
        /*05a4*/ 	.word	0x000000ff
        /*05a8*/ 	.word	0x00000000
        /*05ac*/ 	.short	0x010a
        /*05ae*/ 	.byte	0x05
	.zero		1


	//   ....[76]....
        /*05b0*/ 	.word	0x000029c0
        /*05b4*/ 	.word	0x000000ff
        /*05b8*/ 	.word	0x00000000
        /*05bc*/ 	.short	0x010a
        /*05be*/ 	.byte	0x05
	.zero		1


	//   ....[77]....
        /*05c0*/ 	.word	0x00002a50
        /*05c4*/ 	.word	0x000000ff
        /*05c8*/ 	.word	0x00000000
        /*05cc*/ 	.short	0x010a
        /*05ce*/ 	.byte	0x05
	.zero		1


	//   ....[78]....
        /*05d0*/ 	.word	0x00002ae0
        /*05d4*/ 	.word	0x000000ff
        /*05d8*/ 	.word	0x00000000
        /*05dc*/ 	.short	0x010a
        /*05de*/ 	.byte	0x05
	.zero		1


	//   ....[79]....
        /*05e0*/ 	.word	0x00002b70
        /*05e4*/ 	.word	0x000000ff
        /*05e8*/ 	.word	0x00000000
        /*05ec*/ 	.short	0x010a
        /*05ee*/ 	.byte	0x05
	.zero		1


	//   ....[80]....
        /*05f0*/ 	.word	0x00002c00
        /*05f4*/ 	.word	0x000000ff
        /*05f8*/ 	.word	0x00000000
        /*05fc*/ 	.short	0x010a
        /*05fe*/ 	.byte	0x05
	.zero		1


	//   ....[81]....
        /*0600*/ 	.word	0x00002c90
        /*0604*/ 	.word	0x000000ff
        /*0608*/ 	.word	0x00000000
        /*060c*/ 	.short	0x010a
        /*060e*/ 	.byte	0x05
	.zero		1


	//   ....[82]....
        /*0610*/ 	.word	0x00002d20
        /*0614*/ 	.word	0x000000ff
        /*0618*/ 	.word	0x00000000
        /*061c*/ 	.short	0x010a
        /*061e*/ 	.byte	0x05
	.zero		1


	//   ....[83]....
        /*0620*/ 	.word	0x00002dc0
        /*0624*/ 	.word	0x00000000
        /*0628*/ 	.word	0x00000000
        /*062c*/ 	.short	0x010a
        /*062e*/ 	.byte	0xff
	.zero		1


	//   ....[84]....
        /*0630*/ 	.word	0x00002ee0
        /*0634*/ 	.word	0x00000000
        /*0638*/ 	.word	0x000001a0
        /*063c*/ 	.short	0x010a
        /*063e*/ 	.byte	0xff
	.zero		1


	//   ....[85]....
        /*0640*/ 	.word	0x00002f40
        /*0644*/ 	.word	0x00000004
        /*0648*/ 	.word	0x00000000
        /*064c*/ 	.short	0x0101
        /*064e*/ 	.byte	0xff
	.zero		1


	//   ....[86]....
        /*0650*/ 	.word	0x00002f60
        /*0654*/ 	.word	0x000000ff
        /*0658*/ 	.word	0x00000150
        /*065c*/ 	.short	0x010a
        /*065e*/ 	.byte	0x05
	.zero		1


	//   ....[87]....
        /*0660*/ 	.word	0x00003080
        /*0664*/ 	.word	0x00000000
        /*0668*/ 	.word	0x00000140
        /*066c*/ 	.short	0x010a
        /*066e*/ 	.byte	0xff
	.zero		1


	//   ....[88]....
        /*0670*/ 	.word	0x00003190
        /*0674*/ 	.word	0x00000000
        /*0678*/ 	.word	0x00000000
        /*067c*/ 	.short	0x0101
        /*067e*/ 	.byte	0xff
	.zero		1


	//   ....[89]....
        /*0680*/ 	.word	0x00003220
        /*0684*/ 	.word	0x000000ff
        /*0688*/ 	.word	0x00000150
        /*068c*/ 	.short	0x0106
        /*068e*/ 	.byte	0x05
	.zero		1


	//   ....[90]....
        /*0690*/ 	.word	0x00003240
        /*0694*/ 	.word	0x000000ff
        /*0698*/ 	.word	0x00000150
        /*069c*/ 	.short	0x010a
        /*069e*/ 	.byte	0x05
	.zero		1


	//   ....[91]....
        /*06a0*/ 	.word	0x000032d0
        /*06a4*/ 	.word	0x000000ff
        /*06a8*/ 	.word	0x00000150
        /*06ac*/ 	.short	0x0106
        /*06ae*/ 	.byte	0x04
	.zero		1


	//   ....[92]....
        /*06b0*/ 	.word	0x00003310
        /*06b4*/ 	.word	0x00000000
        /*06b8*/ 	.word	0x00000150
        /*06bc*/ 	.short	0x010a
        /*06be*/ 	.byte	0xff
	.zero		1


	//   ....[93]....
        /*06c0*/ 	.word	0x00003800
        /*06c4*/ 	.word	0x00000000
        /*06c8*/ 	.word	0x00000140
        /*06cc*/ 	.short	0x010a
        /*06ce*/ 	.byte	0xff
	.zero		1


	//   ....[94]....
        /*06d0*/ 	.word	0x00003900
        /*06d4*/ 	.word	0x00000003
        /*06d8*/ 	.word	0x00000000
        /*06dc*/ 	.short	0x0101
        /*06de*/ 	.byte	0xff
	.zero		1


	//   ....[95]....
        /*06e0*/ 	.word	0x00003910
        /*06e4*/ 	.word	0x000000ff
        /*06e8*/ 	.word	0x00000000
        /*06ec*/ 	.short	0x010a
        /*06ee*/ 	.byte	0x04
	.zero		1


	//   ....[96]....
        /*06f0*/ 	.word	0x00003990
        /*06f4*/ 	.word	0x000000ff
        /*06f8*/ 	.word	0x00000180
        /*06fc*/ 	.short	0x010a
        /*06fe*/ 	.byte	0x08
	.zero		1


	//   ....[97]....
        /*0700*/ 	.word	0x00003a70
        /*0704*/ 	.word	0x000000ff
        /*0708*/ 	.word	0x00000000
        /*070c*/ 	.short	0x010a
        /*070e*/ 	.byte	0x07
	.zero		1


	//   ....[98]....
        /*0710*/ 	.word	0x00003bb0
        /*0714*/ 	.word	0x000000ff
        /*0718*/ 	.word	0x00000000
        /*071c*/ 	.short	0x010a
        /*071e*/ 	.byte	0x04
	.zero		1


	//   ....[99]....
        /*0720*/ 	.word	0x00003da0
        /*0724*/ 	.word	0x000000ff
        /*0728*/ 	.word	0x00000000
        /*072c*/ 	.short	0x010a
        /*072e*/ 	.byte	0x05
	.zero		1


	//   ....[100]....
        /*0730*/ 	.word	0x00003e30
        /*0734*/ 	.word	0x000000ff
        /*0738*/ 	.word	0x00000000
        /*073c*/ 	.short	0x010a
        /*073e*/ 	.byte	0x05
	.zero		1


	//   ....[101]....
        /*0740*/ 	.word	0x00003ec0
        /*0744*/ 	.word	0x000000ff
        /*0748*/ 	.word	0x00000000
        /*074c*/ 	.short	0x010a
        /*074e*/ 	.byte	0x05
	.zero		1


	//   ....[102]....
        /*0750*/ 	.word	0x00003f50
        /*0754*/ 	.word	0x000000ff
        /*0758*/ 	.word	0x00000000
        /*075c*/ 	.short	0x010a
        /*075e*/ 	.byte	0x07
	.zero		1


	//   ....[103]....
        /*0760*/ 	.word	0x000043b0
        /*0764*/ 	.word	0x00000000
        /*0768*/ 	.word	0x00000140
        /*076c*/ 	.short	0x010a
        /*076e*/ 	.byte	0xff
	.zero		1


	//   ....[104]....
        /*0770*/ 	.word	0x00004470
        /*0774*/ 	.word	0x00000000
        /*0778*/ 	.word	0x00000000
        /*077c*/ 	.short	0x0101
        /*077e*/ 	.byte	0xff
	.zero		1


	//   ....[105]....
        /*0780*/ 	.word	0x00004790
        /*0784*/ 	.word	0x000000ff
        /*0788*/ 	.word	0x00000138
        /*078c*/ 	.short	0x010a
        /*078e*/ 	.byte	0x07
	.zero		1


	//   ....[106]....
        /*0790*/ 	.word	0x00004980
        /*0794*/ 	.word	0x000000ff
        /*0798*/ 	.word	0x00000120
        /*079c*/ 	.short	0x010a
        /*079e*/ 	.byte	0x07
	.zero		1


	//   ....[107]....
        /*07a0*/ 	.word	0x00004b50
        /*07a4*/ 	.word	0x000000ff
        /*07a8*/ 	.word	0x00000110
        /*07ac*/ 	.short	0x010b
        /*07ae*/ 	.byte	0x07
	.zero		1


	//   ....[108]....
        /*07b0*/ 	.word	0x00004bc0
        /*07b4*/ 	.word	0x000000ff
        /*07b8*/ 	.word	0x00000000
        /*07bc*/ 	.short	0x0101
        /*07be*/ 	.byte	0x08
	.zero		1


	//   ....[109]....
        /*07c0*/ 	.word	0x00004bf0
        /*07c4*/ 	.word	0x000000ff
        /*07c8*/ 	.word	0x00000128
        /*07cc*/ 	.short	0x010a
        /*07ce*/ 	.byte	0x07
	.zero		1


	//   ....[110]....
        /*07d0*/ 	.word	0x00004e00
        /*07d4*/ 	.word	0x000000ff
        /*07d8*/ 	.word	0x00000118
        /*07dc*/ 	.short	0x010b
        /*07de*/ 	.byte	0x07
	.zero		1


	//   ....[111]....
        /*07e0*/ 	.word	0x00004e20
        /*07e4*/ 	.word	0x000000ff
        /*07e8*/ 	.word	0x00000000
        /*07ec*/ 	.short	0x0101
        /*07ee*/ 	.byte	0x0d
	.zero		1


	//   ....[112]....
        /*07f0*/ 	.word	0x00004e50
        /*07f4*/ 	.word	0x000000ff
        /*07f8*/ 	.word	0x00000120
        /*07fc*/ 	.short	0x010a
        /*07fe*/ 	.byte	0x07
	.zero		1


	//   ....[113]....
        /*0800*/ 	.word	0x00004e90
        /*0804*/ 	.word	0x00000000
        /*0808*/ 	.word	0x00000128
        /*080c*/ 	.short	0x010a
        /*080e*/ 	.byte	0xff
	.zero		1


	//   ....[114]....
        /*0810*/ 	.word	0x000051d0
        /*0814*/ 	.word	0x00000000
        /*0818*/ 	.word	0x00000140
        /*081c*/ 	.short	0x010a
        /*081e*/ 	.byte	0xff
	.zero		1


	//   ....[115]....
        /*0820*/ 	.word	0x000052e0
        /*0824*/ 	.word	0x00000000
        /*0828*/ 	.word	0x00000000
        /*082c*/ 	.short	0x0101
        /*082e*/ 	.byte	0xff
	.zero		1


	//   ....[116]....
        /*0830*/ 	.word	0x00005d30
        /*0834*/ 	.word	0x00000000
        /*0838*/ 	.word	0x00000110
        /*083c*/ 	.short	0x010a
        /*083e*/ 	.byte	0xff
	.zero		1


	//   ....[117]....
        /*0840*/ 	.word	0x00005da0
        /*0844*/ 	.word	0x00000071
        /*0848*/ 	.word	0x00000160
        /*084c*/ 	.short	0x010a
        /*084e*/ 	.byte	0xff
	.zero		1


	//   ....[118]....
        /*0850*/ 	.word	0x00005e80
        /*0854*/ 	.word	0x00000000
        /*0858*/ 	.word	0x00000110
        /*085c*/ 	.short	0x010a
        /*085e*/ 	.byte	0xff
	.zero		1


	//   ....[119]....
        /*0860*/ 	.word	0x00005fc0
        /*0864*/ 	.word	0x00000000
        /*0868*/ 	.word	0x00000000
        /*086c*/ 	.short	0x0101
        /*086e*/ 	.byte	0xff
	.zero		1


	//   ....[120]....
        /*0870*/ 	.word	0x00006020
        /*0874*/ 	.word	0x00000071
        /*0878*/ 	.word	0x00000160
        /*087c*/ 	.short	0x010a
        /*087e*/ 	.byte	0xff
	.zero		1


	//   ....[121]....
        /*0880*/ 	.word	0x00006b70
        /*0884*/ 	.word	0x00000020
        /*0888*/ 	.word	0x00000110
        /*088c*/ 	.short	0x010a
        /*088e*/ 	.byte	0xff
	.zero		1


	//   ....[122]....
        /*0890*/ 	.word	0x00006c30
        /*0894*/ 	.word	0x00000020
        /*0898*/ 	.word	0x00000110
        /*089c*/ 	.short	0x010a
        /*089e*/ 	.byte	0xff
	.zero		1


	//   ....[123]....
        /*08a0*/ 	.word	0x00006d50
        /*08a4*/ 	.word	0x00000003
        /*08a8*/ 	.word	0x00000000
        /*08ac*/ 	.short	0x0101
        /*08ae*/ 	.byte	0xff
	.zero		1


	//   ....[124]....
        /*08b0*/ 	.word	0x00007190
        /*08b4*/ 	.word	0x000000ff
        /*08b8*/ 	.word	0x00000000
        /*08bc*/ 	.short	0x0101
        /*08be*/ 	.byte	0x05
	.zero		1


	//   ....[125]....
        /*08c0*/ 	.word	0x000079d0
        /*08c4*/ 	.word	0x00000003
        /*08c8*/ 	.word	0x000001b0
        /*08cc*/ 	.short	0x010a
        /*08ce*/ 	.byte	0xff
	.zero		1


	//   ....[126]....
        /*08d0*/ 	.word	0x00007a30
        /*08d4*/ 	.word	0x00000002
        /*08d8*/ 	.word	0x00000088
        /*08dc*/ 	.short	0x010a
        /*08de*/ 	.byte	0xff
	.zero		1


	//   ....[127]....
        /*08e0*/ 	.word	0x00007a90
        /*08e4*/ 	.word	0x00000002
        /*08e8*/ 	.word	0x00000088
        /*08ec*/ 	.short	0x010a
        /*08ee*/ 	.byte	0xff
	.zero		1


	//   ....[128]....
        /*08f0*/ 	.word	0x00007ae0
        /*08f4*/ 	.word	0x00000002
        /*08f8*/ 	.word	0x00000140
        /*08fc*/ 	.short	0x010a
        /*08fe*/ 	.byte	0xff
	.zero		1


	//   ....[129]....
        /*0900*/ 	.word	0x00007b40
        /*0904*/ 	.word	0x00000000
        /*0908*/ 	.word	0x00000000
        /*090c*/ 	.short	0x010a
        /*090e*/ 	.byte	0xff
	.zero		1


	//   ....[130]....
        /*0910*/ 	.word	0x00007ba0
        /*0914*/ 	.word	0x00000000
        /*0918*/ 	.word	0x00000000
        /*091c*/ 	.short	0x010a
        /*091e*/ 	.byte	0xff
	.zero		1


	//   ....[131]....
        /*0920*/ 	.word	0x00007c00
        /*0924*/ 	.word	0x00000000
        /*0928*/ 	.word	0x00000000
        /*092c*/ 	.short	0x010a
        /*092e*/ 	.byte	0xff
	.zero		1


	//   ....[132]....
        /*0930*/ 	.word	0x00007c60
        /*0934*/ 	.word	0x00000000
        /*0938*/ 	.word	0x00000000
        /*093c*/ 	.short	0x010a
        /*093e*/ 	.byte	0xff
	.zero		1


	//   ....[133]....
        /*0940*/ 	.word	0x00007cc0
        /*0944*/ 	.word	0x00000000
        /*0948*/ 	.word	0x00000000
        /*094c*/ 	.short	0x010a
        /*094e*/ 	.byte	0xff
	.zero		1


	//   ....[134]....
        /*0950*/ 	.word	0x00007d20
        /*0954*/ 	.word	0x00000000
        /*0958*/ 	.word	0x00000000
        /*095c*/ 	.short	0x010a
        /*095e*/ 	.byte	0xff
	.zero		1


	//   ....[135]....
        /*0960*/ 	.word	0x00007d80
        /*0964*/ 	.word	0x00000000
        /*0968*/ 	.word	0x00000000
        /*096c*/ 	.short	0x010a
        /*096e*/ 	.byte	0xff
	.zero		1


	//   ....[136]....
        /*0970*/ 	.word	0x00007de0
        /*0974*/ 	.word	0x00000000
        /*0978*/ 	.word	0x00000000
        /*097c*/ 	.short	0x010a
        /*097e*/ 	.byte	0xff
	.zero		1


	//   ....[137]....
        /*0980*/ 	.word	0x00007e40
        /*0984*/ 	.word	0x00000000
        /*0988*/ 	.word	0x00000000
        /*098c*/ 	.short	0x010a
        /*098e*/ 	.byte	0xff
	.zero		1


	//   ....[138]....
        /*0990*/ 	.word	0x00007ea0
        /*0994*/ 	.word	0x00000000
        /*0998*/ 	.word	0x00000000
        /*099c*/ 	.short	0x010a
        /*099e*/ 	.byte	0xff
	.zero		1


	//   ....[139]....
        /*09a0*/ 	.word	0x00007f00
        /*09a4*/ 	.word	0x00000000
        /*09a8*/ 	.word	0x00000000
        /*09ac*/ 	.short	0x010a
        /*09ae*/ 	.byte	0xff
	.zero		1


	//   ....[140]....
        /*09b0*/ 	.word	0x00007f60
        /*09b4*/ 	.word	0x00000000
        /*09b8*/ 	.word	0x00000000
        /*09bc*/ 	.short	0x010a
        /*09be*/ 	.byte	0xff
	.zero		1


	//   ....[141]....
        /*09c0*/ 	.word	0x00007fc0
        /*09c4*/ 	.word	0x00000000
        /*09c8*/ 	.word	0x00000000
        /*09cc*/ 	.short	0x010a
        /*09ce*/ 	.byte	0xff
	.zero		1


	//   ....[142]....
        /*09d0*/ 	.word	0x00008020
        /*09d4*/ 	.word	0x00000000
        /*09d8*/ 	.word	0x00000000
        /*09dc*/ 	.short	0x010a
        /*09de*/ 	.byte	0xff
	.zero		1


	//   ....[143]....
        /*09e0*/ 	.word	0x00008080
        /*09e4*/ 	.word	0x00000000
        /*09e8*/ 	.word	0x00000000
        /*09ec*/ 	.short	0x010a
        /*09ee*/ 	.byte	0xff
	.zero		1


	//   ....[144]....
        /*09f0*/ 	.word	0x000080e0
        /*09f4*/ 	.word	0x00000000
        /*09f8*/ 	.word	0x00000000
        /*09fc*/ 	.short	0x010a
        /*09fe*/ 	.byte	0xff
	.zero		1


	//   ....[145]....
        /*0a00*/ 	.word	0x00008130
        /*0a04*/ 	.word	0x00000000
        /*0a08*/ 	.word	0x000001a0
        /*0a0c*/ 	.short	0x010a
        /*0a0e*/ 	.byte	0xff
	.zero		1


	//   ....[146]....
        /*0a10*/ 	.word	0x00008190
        /*0a14*/ 	.word	0x00000000
        /*0a18*/ 	.word	0x00000150
        /*0a1c*/ 	.short	0x010a
        /*0a1e*/ 	.byte	0xff
	.zero		1


	//   ....[147]....
        /*0a20*/ 	.word	0x000081e0
        /*0a24*/ 	.word	0x00000000
        /*0a28*/ 	.word	0x00000140
        /*0a2c*/ 	.short	0x010a
        /*0a2e*/ 	.byte	0xff
	.zero		1


	//   ....[148]....
        /*0a30*/ 	.word	0x00008240
        /*0a34*/ 	.word	0x00000000
        /*0a38*/ 	.word	0x00000150
        /*0a3c*/ 	.short	0x010a
        /*0a3e*/ 	.byte	0xff
	.zero		1


	//   ....[149]....
        /*0a40*/ 	.word	0x00008290
        /*0a44*/ 	.word	0x00000000
        /*0a48*/ 	.word	0x00000140
        /*0a4c*/ 	.short	0x010a
        /*0a4e*/ 	.byte	0xff
	.zero		1


	//   ....[150]....
        /*0a50*/ 	.word	0x000082f0
        /*0a54*/ 	.word	0x00000003
        /*0a58*/ 	.word	0x00000180
        /*0a5c*/ 	.short	0x010a
        /*0a5e*/ 	.byte	0xff
	.zero		1


	//   ....[151]....
        /*0a60*/ 	.word	0x00008350
        /*0a64*/ 	.word	0x00000000
        /*0a68*/ 	.word	0x00000000
        /*0a6c*/ 	.short	0x010a
        /*0a6e*/ 	.byte	0xff
	.zero		1


	//   ....[152]....
        /*0a70*/ 	.word	0x000083b0
        /*0a74*/ 	.word	0x00000000
        /*0a78*/ 	.word	0x00000000
        /*0a7c*/ 	.short	0x010a
        /*0a7e*/ 	.byte	0xff
	.zero		1


	//   ....[153]....
        /*0a80*/ 	.word	0x00008410
        /*0a84*/ 	.word	0x00000000
        /*0a88*/ 	.word	0x00000000
        /*0a8c*/ 	.short	0x010a
        /*0a8e*/ 	.byte	0xff
	.zero		1


	//   ....[154]....
        /*0a90*/ 	.word	0x00008470
        /*0a94*/ 	.word	0x00000000
        /*0a98*/ 	.word	0x00000000
        /*0a9c*/ 	.short	0x010a
        /*0a9e*/ 	.byte	0xff
	.zero		1


	//   ....[155]....
        /*0aa0*/ 	.word	0x000084d0
        /*0aa4*/ 	.word	0x00000000
        /*0aa8*/ 	.word	0x00000000
        /*0aac*/ 	.short	0x010a
        /*0aae*/ 	.byte	0xff
	.zero		1


	//   ....[156]....
        /*0ab0*/ 	.word	0x00008520
        /*0ab4*/ 	.word	0x00000000
        /*0ab8*/ 	.word	0x00000140
        /*0abc*/ 	.short	0x010a
        /*0abe*/ 	.byte	0xff
	.zero		1


	//   ....[157]....
        /*0ac0*/ 	.word	0x00008580
        /*0ac4*/ 	.word	0x00000000
        /*0ac8*/ 	.word	0x00000138
        /*0acc*/ 	.short	0x010a
        /*0ace*/ 	.byte	0xff
	.zero		1


	//   ....[158]....
        /*0ad0*/ 	.word	0x000085e0
        /*0ad4*/ 	.word	0x00000003
        /*0ad8*/ 	.word	0x00000120
        /*0adc*/ 	.short	0x010a
        /*0ade*/ 	.byte	0xff
	.zero		1


	//   ....[159]....
        /*0ae0*/ 	.word	0x00008640
        /*0ae4*/ 	.word	0x00000003
        /*0ae8*/ 	.word	0x00000128
        /*0aec*/ 	.short	0x010a
        /*0aee*/ 	.byte	0xff
	.zero		1


	//   ....[160]....
        /*0af0*/ 	.word	0x000086a0
        /*0af4*/ 	.word	0x00000000
        /*0af8*/ 	.word	0x00000120
        /*0afc*/ 	.short	0x010a
        /*0afe*/ 	.byte	0xff
	.zero		1


	//   ....[161]....
        /*0b00*/ 	.word	0x000086f0
        /*0b04*/ 	.word	0x00000000
        /*0b08*/ 	.word	0x00000140
        /*0b0c*/ 	.short	0x010a
        /*0b0e*/ 	.byte	0xff
	.zero		1


	//   ....[162]....
        /*0b10*/ 	.word	0x00008740
        /*0b14*/ 	.word	0x00000000
        /*0b18*/ 	.word	0x00000110
        /*0b1c*/ 	.short	0x010a
        /*0b1e*/ 	.byte	0xff
	.zero		1


	//   ....[163]....
        /*0b20*/ 	.word	0x00008790
        /*0b24*/ 	.word	0x00000071
        /*0b28*/ 	.word	0x00000160
        /*0b2c*/ 	.short	0x010a
        /*0b2e*/ 	.byte	0xff
	.zero		1


	//   ....[164]....
        /*0b30*/ 	.word	0x000087e0
        /*0b34*/ 	.word	0x00000020
        /*0b38*/ 	.word	0x00000110
        /*0b3c*/ 	.short	0x010a
        /*0b3e*/ 	.byte	0xff
	.zero		1


	//----- nvinfo : EIATTR_NUM_MBARRIERS
	.align		4
.L_47:
        /*0b40*/ 	.byte	0x03, 0x38
        /*0b42*/ 	.short	0x0038


	//----- nvinfo : EIATTR_EXIT_INSTR_OFFSETS
	.align		4
        /*0b44*/ 	.byte	0x04, 0x1c
        /*0b46*/ 	.short	(.L_49 - .L_48)


	//   ....[0]....
.L_48:
        /*0b48*/ 	.word	0x00002df0


	//   ....[1]....
        /*0b4c*/ 	.word	0x000032e0


	//   ....[2]....
        /*0b50*/ 	.word	0x00003340


	//   ....[3]....
        /*0b54*/ 	.word	0x000041b0


	//   ....[4]....
        /*0b58*/ 	.word	0x00004ec0


	//   ....[5]....
        /*0b5c*/ 	.word	0x00004f00


	//   ....[6]....
        /*0b60*/ 	.word	0x000079c0


	//----- nvinfo : EIATTR_MAX_THREADS
	.align		4
.L_49:
        /*0b64*/ 	.byte	0x04, 0x05
        /*0b66*/ 	.short	(.L_51 - .L_50)
.L_50:
        /*0b68*/ 	.word	0x00000100
        /*0b6c*/ 	.word	0x00000001
        /*0b70*/ 	.word	0x00000001


	//----- nvinfo : EIATTR_CRS_STACK_SIZE
	.align		4
.L_51:
        /*0b74*/ 	.byte	0x04, 0x1e
        /*0b76*/ 	.short	(.L_53 - .L_52)
.L_52:
        /*0b78*/ 	.word	0x00000000


	//----- nvinfo : EIATTR_CBANK_PARAM_SIZE
	.align		4
.L_53:
        /*0b7c*/ 	.byte	0x03, 0x19
        /*0b7e*/ 	.short	0x0800


	//----- nvinfo : EIATTR_PARAM_CBANK
	.align		4
        /*0b80*/ 	.byte	0x04, 0x0a
        /*0b82*/ 	.short	(.L_55 - .L_54)
	.align		4
.L_54:
        /*0b84*/ 	.word	index@(.nv.constant0._ZN7cutlass13device_kernelINS_4gemm6kernel13GemmUniversalIN4cute5tupleIJiiiiEEENS1_10collective13CollectiveMmaINS1_35MainloopSm100TmaUmmaWarpSpecializedILi17ELi2ELi4ENS5_IJNS4_1CILi1EEESB_SB_EEEEENS5_IJNSA_ILi64EEENSA_ILi128EEESE_EEENS_12float_e4m3_tENS5_IJlSB_lEEENS_12float_e5m2_tENS5_IJSB_llEEENS4_8TiledMMAINS4_8MMA_AtomIJNS4_10MMA_TraitsINS4_19SM100_MMA_F8F6F4_SSEJSH_SJ_fSE_SF_NS4_17integral_constantINS4_4UMMA5MajorELSR_0EEENSP_ISR_LSR_1EEENSP_INSQ_7ScaleInELSU_0EEESV_EEEEEENS4_6LayoutISC_NS5_IJNSA_ILi0EEESZ_SZ_EEEEENS5_IJNS4_10UnderscoreES12_S12_EEEEENS4_13SM90_TMA_LOADENS4_14ComposedLayoutINS4_7SwizzleILi2ELi4ELi3EEENS4_18smem_ptr_flag_bitsILi8EEENSY_INS5_IJNSA_ILi8EEESE_EEENS5_IJSE_SB_EEEEEEEvNS4_8identityES15_NS16_INS17_ILi3ELi4ELi3EEES1A_NSY_INS5_IJSF_S1B_EEENS5_IJSB_SF_EEEEEEEvS1G_EENS_8epilogue10collective18CollectiveEpilogueINS1N_23Sm100TmaWarpSpecializedILi2ELi2ELi32ELb0ELb0EEEJSG_NS5_IJNSY_ISE_SB_EES1S_EEESH_SI_SH_SI_NS1N_6fusion15FusionCallbacksIS1R_NS1U_17LinearCombinationISH_fSH_fLNS_15FloatRoundStyleE2EEESG_S1T_JEEENS4_5SM1004TMEM4LOAD26SM100_TMEM_LOAD_16dp32b32xES15_S1F_NS4_39AutoVectorizingCopyWithAssumedAlignmentILi128EEENS4_14SM90_TMA_STOREES1F_S25_S25_EEEvvEEEEvNT_6ParamsE)
        /*0b88*/ 	.short	0x0380
        /*0b8a*/ 	.short	0x0800


	//----- nvinfo : EIATTR_SW_WAR
	.align		4
.L_55:
        /*0b8c*/ 	.byte	0x04, 0x36
        /*0b8e*/ 	.short	(.L_57 - .L_56)
.L_56:
        /*0b90*/ 	.word	0x00000008
.L_57:


//--------------------- .nv.callgraph             --------------------------
	.section	.nv.callgraph,"",@"SHT_CUDA_CALLGRAPH"
	.align	4
	.sectionentsize	8
	.align		4
        /*0000*/ 	.word	0x00000000
	.align		4
        /*0004*/ 	.word	0xffffffff
	.align		4
        /*0008*/ 	.word	index@(_ZN7cutlass13device_kernelINS_4gemm6kernel13GemmUniversalIN4cute5tupleIJiiiiEEENS1_10collective13CollectiveMmaINS1_35MainloopSm100TmaUmmaWarpSpecializedILi17ELi2ELi4ENS5_IJNS4_1CILi1EEESB_SB_EEEEENS5_IJNSA_ILi64EEENSA_ILi128EEESE_EEENS_12float_e4m3_tENS5_IJlSB_lEEENS_12float_e5m2_tENS5_IJSB_llEEENS4_8TiledMMAINS4_8MMA_AtomIJNS4_10MMA_TraitsINS4_19SM100_MMA_F8F6F4_SSEJSH_SJ_fSE_SF_NS4_17integral_constantINS4_4UMMA5MajorELSR_0EEENSP_ISR_LSR_1EEENSP_INSQ_7ScaleInELSU_0EEESV_EEEEEENS4_6LayoutISC_NS5_IJNSA_ILi0EEESZ_SZ_EEEEENS5_IJNS4_10UnderscoreES12_S12_EEEEENS4_13SM90_TMA_LOADENS4_14ComposedLayoutINS4_7SwizzleILi2ELi4ELi3EEENS4_18smem_ptr_flag_bitsILi8EEENSY_INS5_IJNSA_ILi8EEESE_EEENS5_IJSE_SB_EEEEEEEvNS4_8identityES15_NS16_INS17_ILi3ELi4ELi3EEES1A_NSY_INS5_IJSF_S1B_EEENS5_IJSB_SF_EEEEEEEvS1G_EENS_8epilogue10collective18CollectiveEpilogueINS1N_23Sm100TmaWarpSpecializedILi2ELi2ELi32ELb0ELb0EEEJSG_NS5_IJNSY_ISE_SB_EES1S_EEESH_SI_SH_SI_NS1N_6fusion15FusionCallbacksIS1R_NS1U_17LinearCombinationISH_fSH_fLNS_15FloatRoundStyleE2EEESG_S1T_JEEENS4_5SM1004TMEM4LOAD26SM100_TMEM_LOAD_16dp32b32xES15_S1F_NS4_39AutoVectorizingCopyWithAssumedAlignmentILi128EEENS4_14SM90_TMA_STOREES1F_S25_S25_EEEvvEEEEvNT_6ParamsE)
	.align		4
        /*000c*/ 	.word	index@(__assertfail)
	.align		4
        /*0010*/ 	.word	0x00000000
	.align		4
        /*0014*/ 	.word	0xfffffffe
	.align		4
        /*0018*/ 	.word	0x00000000
	.align		4
        /*001c*/ 	.word	0xfffffffd
	.align		4
        /*0020*/ 	.word	0x00000000
	.align		4
        /*0024*/ 	.word	0xfffffffc


//--------------------- .nv.constant4             --------------------------
	.section	.nv.constant4,"a",@progbits
	.align	8
	.align		8
.nv.constant4:
        /*0000*/ 	.dword	__assertfail
	.align		8
        /*0008*/ 	.dword	__unnamed_1
	.align		8
        /*0010*/ 	.dword	__unnamed_2
	.align		8
        /*0018*/ 	.dword	_ZN40_INTERNAL_3105b213_4_k_cu_6f660d07_349594cuda3std3__45__cpo5beginE
	.align		8
        /*0020*/ 	.dword	_ZN40_INTERNAL_3105b213_4_k_cu_6f660d07_349594cuda3std3__45__cpo3endE
	.align		8
        /*0028*/ 	.dword	_ZN40_INTERNAL_3105b213_4_k_cu_6f660d07_349594cuda3std3__45__cpo6cbeginE
	.align		8
        /*0030*/ 	.dword	_ZN40_INTERNAL_3105b213_4_k_cu_6f660d07_349594cuda3std3__45__cpo4cendE
	.align		8
        /*0038*/ 	.dword	_ZN40_INTERNAL_3105b213_4_k_cu_6f660d07_349594cuda3std3__442_GLOBAL__N__3105b213_4_k_cu_6f660d07_349596ignoreE
	.align		8
        /*0040*/ 	.dword	_ZN40_INTERNAL_3105b213_4_k_cu_6f660d07_349594cuda3std3__419piecewise_constructE
	.align		8
        /*0048*/ 	.dword	_ZN40_INTERNAL_3105b213_4_k_cu_6f660d07_349594cuda3std3__48in_placeE
	.align		8
        /*0050*/ 	.dword	_ZN40_INTERNAL_3105b213_4_k_cu_6f660d07_349594cuda3std6ranges3__45__cpo4swapE
	.align		8
        /*0058*/ 	.dword	_ZN40_INTERNAL_3105b213_4_k_cu_6f660d07_349594cuda3std6ranges3__45__cpo9iter_moveE
	.align		8
        /*0060*/ 	.dword	_ZN40_INTERNAL_3105b213_4_k_cu_6f660d07_349594cute7productE
	.align		8
        /*0068*/ 	.dword	_ZN40_INTERNAL_3105b213_4_k_cu_6f660d07_349594cute1_E
	.align		8
        /*0070*/ 	.dword	$str$25
	.align		8
        /*0078*/ 	.dword	$str$26
	.align		8
        /*0080*/ 	.dword	$str$27
	.align		8
        /*0088*/ 	.dword	$str$28


//--------------------- .text._ZN7cutlass13device_kernelINS_4gemm6kernel13GemmUniversalIN4cute5tupleIJiiiiEEENS1_10collective13CollectiveMmaINS1_35MainloopSm100TmaUmmaWarpSpecializedILi17ELi2ELi4ENS5_IJNS4_1CILi1EEESB_SB_EEEEENS5_IJNSA_ILi64EEENSA_ILi128EEESE_EEENS_12float_e4m3_tENS5_IJlSB_lEEENS_12float_e5m2_tENS5_IJSB_llEEENS4_8TiledMMAINS4_8MMA_AtomIJNS4_10MMA_TraitsINS4_19SM100_MMA_F8F6F4_SSEJSH_SJ_fSE_SF_NS4_17integral_constantINS4_4UMMA5MajorELSR_0EEENSP_ISR_LSR_1EEENSP_INSQ_7ScaleInELSU_0EEESV_EEEEEENS4_6LayoutISC_NS5_IJNSA_ILi0EEESZ_SZ_EEEEENS5_IJNS4_10UnderscoreES12_S12_EEEEENS4_13SM90_TMA_LOADENS4_14ComposedLayoutINS4_7SwizzleILi2ELi4ELi3EEENS4_18smem_ptr_flag_bitsILi8EEENSY_INS5_IJNSA_ILi8EEESE_EEENS5_IJSE_SB_EEEEEEEvNS4_8identityES15_NS16_INS17_ILi3ELi4ELi3EEES1A_NSY_INS5_IJSF_S1B_EEENS5_IJSB_SF_EEEEEEEvS1G_EENS_8epilogue10collective18CollectiveEpilogueINS1N_23Sm100TmaWarpSpecializedILi2ELi2ELi32ELb0ELb0EEEJSG_NS5_IJNSY_ISE_SB_EES1S_EEESH_SI_SH_SI_NS1N_6fusion15FusionCallbacksIS1R_NS1U_17LinearCombinationISH_fSH_fLNS_15FloatRoundStyleE2EEESG_S1T_JEEENS4_5SM1004TMEM4LOAD26SM100_TMEM_LOAD_16dp32b32xES15_S1F_NS4_39AutoVectorizingCopyWithAssumedAlignmentILi128EEENS4_14SM90_TMA_STOREES1F_S25_S25_EEEvvEEEEvNT_6ParamsE --------------------------
	.section	.text._ZN7cutlass13device_kernelINS_4gemm6kernel13GemmUniversalIN4cute5tupleIJiiiiEEENS1_10collective13CollectiveMmaINS1_35MainloopSm100TmaUmmaWarpSpecializedILi17ELi2ELi4ENS5_IJNS4_1CILi1EEESB_SB_EEEEENS5_IJNSA_ILi64EEENSA_ILi128EEESE_EEENS_12float_e4m3_tENS5_IJlSB_lEEENS_12float_e5m2_tENS5_IJSB_llEEENS4_8TiledMMAINS4_8MMA_AtomIJNS4_10MMA_TraitsINS4_19SM100_MMA_F8F6F4_SSEJSH_SJ_fSE_SF_NS4_17integral_constantINS4_4UMMA5MajorELSR_0EEENSP_ISR_LSR_1EEENSP_INSQ_7ScaleInELSU_0EEESV_EEEEEENS4_6LayoutISC_NS5_IJNSA_ILi0EEESZ_SZ_EEEEENS5_IJNS4_10UnderscoreES12_S12_EEEEENS4_13SM90_TMA_LOADENS4_14ComposedLayoutINS4_7SwizzleILi2ELi4ELi3EEENS4_18smem_ptr_flag_bitsILi8EEENSY_INS5_IJNSA_ILi8EEESE_EEENS5_IJSE_SB_EEEEEEEvNS4_8identityES15_NS16_INS17_ILi3ELi4ELi3EEES1A_NSY_INS5_IJSF_S1B_EEENS5_IJSB_SF_EEEEEEEvS1G_EENS_8epilogue10collective18CollectiveEpilogueINS1N_23Sm100TmaWarpSpecializedILi2ELi2ELi32ELb0ELb0EEEJSG_NS5_IJNSY_ISE_SB_EES1S_EEESH_SI_SH_SI_NS1N_6fusion15FusionCallbacksIS1R_NS1U_17LinearCombinationISH_fSH_fLNS_15FloatRoundStyleE2EEESG_S1T_JEEENS4_5SM1004TMEM4LOAD26SM100_TMEM_LOAD_16dp32b32xES15_S1F_NS4_39AutoVectorizingCopyWithAssumedAlignmentILi128EEENS4_14SM90_TMA_STOREES1F_S25_S25_EEEvvEEEEvNT_6ParamsE,"ax",@progbits
	.align	128
.text._ZN7cutlass13device_kernelINS_4gemm6kernel13GemmUniversalIN4cute5tupleIJiiiiEEENS1_10collective13CollectiveMmaINS1_35MainloopSm100TmaUmmaWarpSpecializedILi17ELi2ELi4ENS5_IJNS4_1CILi1EEESB_SB_EEEEENS5_IJNSA_ILi64EEENSA_ILi128EEESE_EEENS_12float_e4m3_tENS5_IJlSB_lEEENS_12float_e5m2_tENS5_IJSB_llEEENS4_8TiledMMAINS4_8MMA_AtomIJNS4_10MMA_TraitsINS4_19SM100_MMA_F8F6F4_SSEJSH_SJ_fSE_SF_NS4_17integral_constantINS4_4UMMA5MajorELSR_0EEENSP_ISR_LSR_1EEENSP_INSQ_7ScaleInELSU_0EEESV_EEEEEENS4_6LayoutISC_NS5_IJNSA_ILi0EEESZ_SZ_EEEEENS5_IJNS4_10UnderscoreES12_S12_EEEEENS4_13SM90_TMA_LOADENS4_14ComposedLayoutINS4_7SwizzleILi2ELi4ELi3EEENS4_18smem_ptr_flag_bitsILi8EEENSY_INS5_IJNSA_ILi8EEESE_EEENS5_IJSE_SB_EEEEEEEvNS4_8identityES15_NS16_INS17_ILi3ELi4ELi3EEES1A_NSY_INS5_IJSF_S1B_EEENS5_IJSB_SF_EEEEEEEvS1G_EENS_8epilogue10collective18CollectiveEpilogueINS1N_23Sm100TmaWarpSpecializedILi2ELi2ELi32ELb0ELb0EEEJSG_NS5_IJNSY_ISE_SB_EES1S_EEESH_SI_SH_SI_NS1N_6fusion15FusionCallbacksIS1R_NS1U_17LinearCombinationISH_fSH_fLNS_15FloatRoundStyleE2EEESG_S1T_JEEENS4_5SM1004TMEM4LOAD26SM100_TMEM_LOAD_16dp32b32xES15_S1F_NS4_39AutoVectorizingCopyWithAssumedAlignmentILi128EEENS4_14SM90_TMA_STOREES1F_S25_S25_EEEvvEEEEvNT_6ParamsE:
        .type           _ZN7cutlass13device_kernelINS_4gemm6kernel13GemmUniversalIN4cute5tupleIJiiiiEEENS1_10collective13CollectiveMmaINS1_35MainloopSm100TmaUmmaWarpSpecializedILi17ELi2ELi4ENS5_IJNS4_1CILi1EEESB_SB_EEEEENS5_IJNSA_ILi64EEENSA_ILi128EEESE_EEENS_12float_e4m3_tENS5_IJlSB_lEEENS_12float_e5m2_tENS5_IJSB_llEEENS4_8TiledMMAINS4_8MMA_AtomIJNS4_10MMA_TraitsINS4_19SM100_MMA_F8F6F4_SSEJSH_SJ_fSE_SF_NS4_17integral_constantINS4_4UMMA5MajorELSR_0EEENSP_ISR_LSR_1EEENSP_INSQ_7ScaleInELSU_0EEESV_EEEEEENS4_6LayoutISC_NS5_IJNSA_ILi0EEESZ_SZ_EEEEENS5_IJNS4_10UnderscoreES12_S12_EEEEENS4_13SM90_TMA_LOADENS4_14ComposedLayoutINS4_7SwizzleILi2ELi4ELi3EEENS4_18smem_ptr_flag_bitsILi8EEENSY_INS5_IJNSA_ILi8EEESE_EEENS5_IJSE_SB_EEEEEEEvNS4_8identityES15_NS16_INS17_ILi3ELi4ELi3EEES1A_NSY_INS5_IJSF_S1B_EEENS5_IJSB_SF_EEEEEEEvS1G_EENS_8epilogue10collective18CollectiveEpilogueINS1N_23Sm100TmaWarpSpecializedILi2ELi2ELi32ELb0ELb0EEEJSG_NS5_IJNSY_ISE_SB_EES1S_EEESH_SI_SH_SI_NS1N_6fusion15FusionCallbacksIS1R_NS1U_17LinearCombinationISH_fSH_fLNS_15FloatRoundStyleE2EEESG_S1T_JEEENS4_5SM1004TMEM4LOAD26SM100_TMEM_LOAD_16dp32b32xES15_S1F_NS4_39AutoVectorizingCopyWithAssumedAlignmentILi128EEENS4_14SM90_TMA_STOREES1F_S25_S25_EEEvvEEEEvNT_6ParamsE,@function
        .size           _ZN7cutlass13device_kernelINS_4gemm6kernel13GemmUniversalIN4cute5tupleIJiiiiEEENS1_10collective13CollectiveMmaINS1_35MainloopSm100TmaUmmaWarpSpecializedILi17ELi2ELi4ENS5_IJNS4_1CILi1EEESB_SB_EEEEENS5_IJNSA_ILi64EEENSA_ILi128EEESE_EEENS_12float_e4m3_tENS5_IJlSB_lEEENS_12float_e5m2_tENS5_IJSB_llEEENS4_8TiledMMAINS4_8MMA_AtomIJNS4_10MMA_TraitsINS4_19SM100_MMA_F8F6F4_SSEJSH_SJ_fSE_SF_NS4_17integral_constantINS4_4UMMA5MajorELSR_0EEENSP_ISR_LSR_1EEENSP_INSQ_7ScaleInELSU_0EEESV_EEEEEENS4_6LayoutISC_NS5_IJNSA_ILi0EEESZ_SZ_EEEEENS5_IJNS4_10UnderscoreES12_S12_EEEEENS4_13SM90_TMA_LOADENS4_14ComposedLayoutINS4_7SwizzleILi2ELi4ELi3EEENS4_18smem_ptr_flag_bitsILi8EEENSY_INS5_IJNSA_ILi8EEESE_EEENS5_IJSE_SB_EEEEEEEvNS4_8identityES15_NS16_INS17_ILi3ELi4ELi3EEES1A_NSY_INS5_IJSF_S1B_EEENS5_IJSB_SF_EEEEEEEvS1G_EENS_8epilogue10collective18CollectiveEpilogueINS1N_23Sm100TmaWarpSpecializedILi2ELi2ELi32ELb0ELb0EEEJSG_NS5_IJNSY_ISE_SB_EES1S_EEESH_SI_SH_SI_NS1N_6fusion15FusionCallbacksIS1R_NS1U_17LinearCombinationISH_fSH_fLNS_15FloatRoundStyleE2EEESG_S1T_JEEENS4_5SM1004TMEM4LOAD26SM100_TMEM_LOAD_16dp32b32xES15_S1F_NS4_39AutoVectorizingCopyWithAssumedAlignmentILi128EEENS4_14SM90_TMA_STOREES1F_S25_S25_EEEvvEEEEvNT_6ParamsE,(.L_x_182 - _ZN7cutlass13device_kernelINS_4gemm6kernel13GemmUniversalIN4cute5tupleIJiiiiEEENS1_10collective13CollectiveMmaINS1_35MainloopSm100TmaUmmaWarpSpecializedILi17ELi2ELi4ENS5_IJNS4_1CILi1EEESB_SB_EEEEENS5_IJNSA_ILi64EEENSA_ILi128EEESE_EEENS_12float_e4m3_tENS5_IJlSB_lEEENS_12float_e5m2_tENS5_IJSB_llEEENS4_8TiledMMAINS4_8MMA_AtomIJNS4_10MMA_TraitsINS4_19SM100_MMA_F8F6F4_SSEJSH_SJ_fSE_SF_NS4_17integral_constantINS4_4UMMA5MajorELSR_0EEENSP_ISR_LSR_1EEENSP_INSQ_7ScaleInELSU_0EEESV_EEEEEENS4_6LayoutISC_NS5_IJNSA_ILi0EEESZ_SZ_EEEEENS5_IJNS4_10UnderscoreES12_S12_EEEEENS4_13SM90_TMA_LOADENS4_14ComposedLayoutINS4_7SwizzleILi2ELi4ELi3EEENS4_18smem_ptr_flag_bitsILi8EEENSY_INS5_IJNSA_ILi8EEESE_EEENS5_IJSE_SB_EEEEEEEvNS4_8identityES15_NS16_INS17_ILi3ELi4ELi3EEES1A_NSY_INS5_IJSF_S1B_EEENS5_IJSB_SF_EEEEEEEvS1G_EENS_8epilogue10collective18CollectiveEpilogueINS1N_23Sm100TmaWarpSpecializedILi2ELi2ELi32ELb0ELb0EEEJSG_NS5_IJNSY_ISE_SB_EES1S_EEESH_SI_SH_SI_NS1N_6fusion15FusionCallbacksIS1R_NS1U_17LinearCombinationISH_fSH_fLNS_15FloatRoundStyleE2EEESG_S1T_JEEENS4_5SM1004TMEM4LOAD26SM100_TMEM_LOAD_16dp32b32xES15_S1F_NS4_39AutoVectorizingCopyWithAssumedAlignmentILi128EEENS4_14SM90_TMA_STOREES1F_S25_S25_EEEvvEEEEvNT_6ParamsE)
        .other          _ZN7cutlass13device_kernelINS_4gemm6kernel13GemmUniversalIN4cute5tupleIJiiiiEEENS1_10collective13CollectiveMmaINS1_35MainloopSm100TmaUmmaWarpSpecializedILi17ELi2ELi4ENS5_IJNS4_1CILi1EEESB_SB_EEEEENS5_IJNSA_ILi64EEENSA_ILi128EEESE_EEENS_12float_e4m3_tENS5_IJlSB_lEEENS_12float_e5m2_tENS5_IJSB_llEEENS4_8TiledMMAINS4_8MMA_AtomIJNS4_10MMA_TraitsINS4_19SM100_MMA_F8F6F4_SSEJSH_SJ_fSE_SF_NS4_17integral_constantINS4_4UMMA5MajorELSR_0EEENSP_ISR_LSR_1EEENSP_INSQ_7ScaleInELSU_0EEESV_EEEEEENS4_6LayoutISC_NS5_IJNSA_ILi0EEESZ_SZ_EEEEENS5_IJNS4_10UnderscoreES12_S12_EEEEENS4_13SM90_TMA_LOADENS4_14ComposedLayoutINS4_7SwizzleILi2ELi4ELi3EEENS4_18smem_ptr_flag_bitsILi8EEENSY_INS5_IJNSA_ILi8EEESE_EEENS5_IJSE_SB_EEEEEEEvNS4_8identityES15_NS16_INS17_ILi3ELi4ELi3EEES1A_NSY_INS5_IJSF_S1B_EEENS5_IJSB_SF_EEEEEEEvS1G_EENS_8epilogue10collective18CollectiveEpilogueINS1N_23Sm100TmaWarpSpecializedILi2ELi2ELi32ELb0ELb0EEEJSG_NS5_IJNSY_ISE_SB_EES1S_EEESH_SI_SH_SI_NS1N_6fusion15FusionCallbacksIS1R_NS1U_17LinearCombinationISH_fSH_fLNS_15FloatRoundStyleE2EEESG_S1T_JEEENS4_5SM1004TMEM4LOAD26SM100_TMEM_LOAD_16dp32b32xES15_S1F_NS4_39AutoVectorizingCopyWithAssumedAlignmentILi128EEENS4_14SM90_TMA_STOREES1F_S25_S25_EEEvvEEEEvNT_6ParamsE,@"STO_CUDA_ENTRY STV_DEFAULT"
_ZN7cutlass13device_kernelINS_4gemm6kernel13GemmUniversalIN4cute5tupleIJiiiiEEENS1_10collective13CollectiveMmaINS1_35MainloopSm100TmaUmmaWarpSpecializedILi17ELi2ELi4ENS5_IJNS4_1CILi1EEESB_SB_EEEEENS5_IJNSA_ILi64EEENSA_ILi128EEESE_EEENS_12float_e4m3_tENS5_IJlSB_lEEENS_12float_e5m2_tENS5_IJSB_llEEENS4_8TiledMMAINS4_8MMA_AtomIJNS4_10MMA_TraitsINS4_19SM100_MMA_F8F6F4_SSEJSH_SJ_fSE_SF_NS4_17integral_constantINS4_4UMMA5MajorELSR_0EEENSP_ISR_LSR_1EEENSP_INSQ_7ScaleInELSU_0EEESV_EEEEEENS4_6LayoutISC_NS5_IJNSA_ILi0EEESZ_SZ_EEEEENS5_IJNS4_10UnderscoreES12_S12_EEEEENS4_13SM90_TMA_LOADENS4_14ComposedLayoutINS4_7SwizzleILi2ELi4ELi3EEENS4_18smem_ptr_flag_bitsILi8EEENSY_INS5_IJNSA_ILi8EEESE_EEENS5_IJSE_SB_EEEEEEEvNS4_8identityES15_NS16_INS17_ILi3ELi4ELi3EEES1A_NSY_INS5_IJSF_S1B_EEENS5_IJSB_SF_EEEEEEEvS1G_EENS_8epilogue10collective18CollectiveEpilogueINS1N_23Sm100TmaWarpSpecializedILi2ELi2ELi32ELb0ELb0EEEJSG_NS5_IJNSY_ISE_SB_EES1S_EEESH_SI_SH_SI_NS1N_6fusion15FusionCallbacksIS1R_NS1U_17LinearCombinationISH_fSH_fLNS_15FloatRoundStyleE2EEESG_S1T_JEEENS4_5SM1004TMEM4LOAD26SM100_TMEM_LOAD_16dp32b32xES15_S1F_NS4_39AutoVectorizingCopyWithAssumedAlignmentILi128EEENS4_14SM90_TMA_STOREES1F_S25_S25_EEEvvEEEEvNT_6ParamsE:
[----:B------:R-:W1:Y:S01]  /*0000*/  LDC R1, c[0x0][0x37c] ;  /* 0x0000df00ff017b82 */ /* 0x000e620000000800 */
[----:B------:R-:W2:Y:S01]  /*0010*/  S2R R108, SR_TID.X ;  /* 0x00000000006c7919 */ /* 0x000ea20000002100 */
[----:B------:R-:W3:Y:S01]  /*0020*/  LDCU.64 UR4, c[0x0][0x890] ;  /* 0x00011200ff0477ac */ /* 0x000ee20008000a00 */
[----:B------:R-:W-:Y:S02]  /*0030*/  PRMT R95, RZ, 0x7610, R95 ;  /* 0x00007610ff5f7816 */ /* 0x000fe4000000005f */
[----:B------:R-:W-:Y:S01]  /*0040*/  ELECT P5, URZ, PT ;  /* 0x0000000000ff782f */ /* 0x000fe200038a0000 */
[----:B------:R-:W4:Y:S01]  /*0050*/  LDCU.64 UR46, c[0x0][0x358] ;  /* 0x00006b00ff2e77ac */ /* 0x000f220008000a00 */
[----:B---3--:R-:W-:-:S04]  /*0060*/  UISETP.NE.U32.AND UP0, UPT, UR4, URZ, UPT ;  /* 0x000000ff0400728c */ /* 0x008fc8000bf05070 */
[----:B------:R-:W-:Y:S01]  /*0070*/  UISETP.NE.AND.EX UP0, UPT, UR5, URZ, UPT, UP0 ;  /* 0x000000ff0500728c */ /* 0x000fe2000bf05300 */
[----:B--2---:R-:W-:-:S05]  /*0080*/  SHF.R.U32.HI R101, RZ, 0x5, R108 ;  /* 0x00000005ff657819 */ /* 0x004fca000001166c */
[----:B------:R-:W2:Y:S02]  /*0090*/  SHFL.IDX PT, R0, R101, RZ, 0x1f ;  /* 0x00001fff65007589 */ /* 0x000ea400000e0000 */
[----:B--2---:R-:W-:Y:S01]  /*00a0*/  R2UR UR8, R0 ;  /* 0x00000000000872ca */ /* 0x004fe200000e0000 */
[----:B-1--4-:R-:W-:-:S14]  /*00b0*/  BRA.U UP0, `(.L_x_0) ;  /* 0x00000001002c7547 */ /* 0x012fdc000b800000 */
[----:B------:R-:W1:Y:S02]  /*00c0*/  LDCU.64 UR6, c[0x0][0x888] ;  /* 0x00011100ff0677ac */ /* 0x000e640008000a00 */
[----:B-1----:R-:W-:-:S04]  /*00d0*/  UISETP.NE.U32.AND UP0, UPT, UR6, URZ, UPT ;  /* 0x000000ff0600728c */ /* 0x002fc8000bf05070 */
[----:B------:R-:W-:-:S09]  /*00e0*/  UISETP.NE.AND.EX UP0, UPT, UR7, URZ, UPT, UP0 ;  /* 0x000000ff0700728c */ /* 0x000fd2000bf05300 */
[----:B------:R-:W-:Y:S05]  /*00f0*/  BRA.U !UP0, `(.L_x_1) ;  /* 0x0000000108107547 */ /* 0x000fea000b800000 */
[----:B------:R-:W1:Y:S02]  /*0100*/  LDC.64 R2, c[0x0][0x888] ;  /* 0x00022200ff027b82 */ /* 0x000e640000000a00 */
[----:B-1----:R1:W5:Y:S01]  /*0110*/  LDG.E R49, desc[UR46][R2.64] ;  /* 0x0000002e02317981 */ /* 0x002362000c1e1900 */
[----:B------:R-:W-:Y:S01]  /*0120*/  HFMA2 R95, -RZ, RZ, 0, 5.9604644775390625e-08 ;  /* 0x00000001ff5f7431 */ /* 0x000fe200000001ff */
[----:B------:R-:W-:Y:S05]  /*0130*/  BRA `(.L_x_0) ;  /* 0x00000000000c7947 */ /* 0x000fea0003800000 */
.L_x_1:
[----:B------:R-:W1:Y:S01]  /*0140*/  LDCU UR6, c[0x0][0x880] ;  /* 0x00011000ff0677ac */ /* 0x000e620008000800 */
[----:B------:R-:W-:Y:S01]  /*0150*/  HFMA2 R95, -RZ, RZ, 0, 5.9604644775390625e-08 ;  /* 0x00000001ff5f7431 */ /* 0x000fe200000001ff */
[----:B-1----:R-:W-:-:S07]  /*0160*/  MOV R49, UR6 ;  /* 0x0000000600317c02 */ /* 0x002fce0008000f00 */
.L_x_0:
[----:B------:R-:W2:Y:S02]  /*0170*/  LDCU.64 UR6, c[0x0][0x8b0] ;  /* 0x00011600ff0677ac */ /* 0x000ea40008000a00 */
[----:B--2---:R-:W-:-:S04]  /*0180*/  UISETP.NE.U32.AND UP0, UPT, UR6, URZ, UPT ;  /* 0x000000ff0600728c */ /* 0x004fc8000bf05070 */
[----:B------:R-:W-:-:S09]  /*0190*/  UISETP.NE.AND.EX UP0, UPT, UR7, URZ, UPT, UP0 ;  /* 0x000000ff0700728c */ /* 0x000fd2000bf05300 */
[----:B------:R-:W-:Y:S05]  /*01a0*/  BRA.U UP0, `(.L_x_2) ;  /* 0x0000000100247547 */ /* 0x000fea000b800000 */
[----:B------:R-:W2:Y:S02]  /*01b0*/  LDCU.64 UR6, c[0x0][0x8a8] ;  /* 0x00011500ff0677ac */ /* 0x000ea40008000a00 */
[----:B--2---:R-:W-:-:S04]  /*01c0*/  UISETP.NE.U32.AND UP0, UPT, UR6, URZ, UPT ;  /* 0x000000ff0600728c */ /* 0x004fc8000bf05070 */
[----:B------:R-:W-:-:S09]  /*01d0*/  UISETP.NE.AND.EX UP0, UPT, UR7, URZ, UPT, UP0 ;  /* 0x000000ff0700728c */ /* 0x000fd2000bf05300 */
[----:B------:R-:W-:Y:S05]  /*01e0*/  BRA.U !UP0, `(.L_x_3) ;  /* 0x00000001080c7547 */ /* 0x000fea000b800000 */
[----:B-1----:R-:W1:Y:S02]  /*01f0*/  LDC.64 R2, c[0x0][0x8a8] ;  /* 0x00022a00ff027b82 */ /* 0x002e640000000a00 */
[----:B-1----:R2:W5:Y:S01]  /*0200*/  LDG.E R47, desc[UR46][R2.64] ;  /* 0x0000002e022f7981 */ /* 0x002562000c1e1900 */
[----:B------:R-:W-:Y:S05]  /*0210*/  BRA `(.L_x_2) ;  /* 0x0000000000087947 */ /* 0x000fea0003800000 */
.L_x_3:
[----:B------:R-:W2:Y:S02]  /*0220*/  LDCU UR6, c[0x0][0x8a0] ;  /* 0x00011400ff0677ac */ /* 0x000ea40008000800 */
[----:B--2---:R-:W-:Y:S02]  /*0230*/  MOV R47, UR6 ;  /* 0x00000006002f7c02 */ /* 0x004fe40008000f00 */
.L_x_2:
[----:B------:R-:W-:Y:S01]  /*0240*/  IMAD.U32 R0, RZ, RZ, UR8 ;  /* 0x00000008ff007e24 */ /* 0x000fe2000f8e00ff */
[----:B------:R-:W-:Y:S04]  /*0250*/  BSSY.RECONVERGENT B0, `(.L_x_4) ;  /* 0x000000c000007945 */ /* 0x000fe80003800200 */
[C---:B------:R-:W-:Y:S02]  /*0260*/  ISETP.NE.OR P1, PT, R0.reuse, 0x1, !P5 ;  /* 0x000000010000780c */ /* 0x040fe40006f25670 */
[----:B------:R-:W-:-:S11]  /*0270*/  ISETP.NE.OR P0, PT, R0, 0x3, !P5 ;  /* 0x000000030000780c */ /* 0x000fd60006f05670 */
[----:B------:R-:W-:Y:S05]  /*0280*/  @P1 BRA `(.L_x_5) ;  /* 0x0000000000201947 */ /* 0x000fea0003800000 */
[----:B------:R-:W3:Y:S02]  /*0290*/  LDCU.64 UR6, c[0x0][0x348] ;  /* 0x00006900ff0677ac */ /* 0x000ee40008000a00 */
[----:B---3--:R-:W-:Y:S02]  /*02a0*/  UIADD3 UR10, UP1, UPT, UR6, 0x80, URZ ;  /* 0x00000080060a7890 */ /* 0x008fe4000ff3e0ff */
[----:B------:R-:W-:Y:S02]  /*02b0*/  UIADD3 UR6, UP0, UPT, UR6, 0x180, URZ ;  /* 0x0000018006067890 */ /* 0x000fe4000ff1e0ff */
[----:B------:R-:W-:Y:S02]  /*02c0*/  UIADD3.X UR11, UPT, UPT, URZ, UR7, URZ, UP1, !UPT ;  /* 0x00000007ff0b7290 */ /* 0x000fe40008ffe4ff */
[----:B------:R-:W-:-:S07]  /*02d0*/  UIADD3.X UR7, UPT, UPT, URZ, UR7, URZ, UP0, !UPT ;  /* 0x00000007ff077290 */ /* 0x000fce00087fe4ff */
[----:B------:R3:W-:Y:S02]  /*02e0*/  UTMACCTL.PF [UR10] ;  /* 0x000000000a0079b9 */ /* 0x0007e40008040000 */
[----:B------:R3:W-:Y:S02]  /*02f0*/  UTMACCTL.PF [UR6] ;  /* 0x00000000060079b9 */ /* 0x0007e40008040000 */
[----:B---3--:R-:W-:Y:S01]  /*0300*/  NOP ;  /* 0x0000000000007918 */ /* 0x008fe20000000000 */
.L_x_5:
[----:B------:R-:W-:Y:S05]  /*0310*/  BSYNC.RECONVERGENT B0 ;  /* 0x0000000000007941 */ /* 0x000fea0003800200 */
.L_x_4:
[----:B------:R-:W-:Y:S04]  /*0320*/  BSSY.RECONVERGENT B0, `(.L_x_6) ;  /* 0x000000a000007945 */ /* 0x000fe80003800200 */
        /* <DEDUP_REMOVED lines=9> */
.L_x_7:
[----:B------:R-:W-:Y:S05]  /*03c0*/  BSYNC.RECONVERGENT B0 ;  /* 0x0000000000007941 */ /* 0x000fea0003800200 */
.L_x_6:
[----:B------:R-:W3:Y:S01]  /*03d0*/  LDCU.64 UR6, c[0x0][0x888] ;  /* 0x00011100ff0677ac */ /* 0x000ee20008000a00 */
[----:B------:R-:W-:Y:S02]  /*03e0*/  UISETP.EQ.U32.AND UP1, UPT, UR4, URZ, UPT ;  /* 0x000000ff0400728c */ /* 0x000fe4000bf22070 */
[----:B------:R-:W-:Y:S02]  /*03f0*/  UPLOP3.LUT UP2, UPT, UPT, UPT, UPT, 0x80, 0x8 ;  /* 0x000000000008789c */ /* 0x000fe40003f4f070 */
[----:B---3--:R-:W-:-:S04]  /*0400*/  UISETP.NE.U32.AND UP0, UPT, UR6, URZ, UPT ;  /* 0x000000ff0600728c */ /* 0x008fc8000bf05070 */
[----:B------:R-:W-:-:S04]  /*0410*/  UISETP.NE.AND.EX UP0, UPT, UR7, URZ, UPT, UP0 ;  /* 0x000000ff0700728c */ /* 0x000fc8000bf05300 */
[----:B------:R-:W-:-:S04]  /*0420*/  UISETP.EQ.OR.EX UP3, UPT, UR5, URZ, !UP0, UP1 ;  /* 0x000000ff0500728c */ /* 0x000fc8000c762710 */
[----:B------:R-:W-:-:S05]  /*0430*/  UP2UR UR50, UPR, URZ, 0x8 ;  /* 0x00000008ff327883 */ /* 0x000fca0008000000 */
[----:B------:R-:W-:Y:S07]  /*0440*/  BRA.U !UP3, `(.L_x_8) ;  /* 0x000000010b207547 */ /* 0x000fee000b800000 */
[----:B------:R-:W-:Y:S01]  /*0450*/  UISETP.NE.U32.AND UP2, UPT, UR4, URZ, UPT ;  /* 0x000000ff0400728c */ /* 0x000fe2000bf45070 */
[----:B-----5:R-:W-:Y:S01]  /*0460*/  FSETP.NEU.AND P0, PT, R49, RZ, PT ;  /* 0x000000ff3100720b */ /* 0x020fe20003f0d000 */
[----:B------:R-:W-:Y:S02]  /*0470*/  USEL UR4, URZ, 0xffffffff, UP0 ;  /* 0xffffffffff047887 */ /* 0x000fe40008000000 */
[----:B------:R-:W-:-:S10]  /*0480*/  UISETP.NE.AND.EX UP2, UPT, UR5, URZ, UPT, UP2 ;  /* 0x000000ff0500728c */ /* 0x000fd4000bf45320 */
[----:B------:R-:W-:Y:S01]  /*0490*/  VOTEU.ANY UP1, P0 ;  /* 0x0000000000ff7886 */ /* 0x000fe20000020100 */
[----:B------:R-:W-:-:S04]  /*04a0*/  @!UP2 USEL UR4, URZ, 0xffffffff, UP1 ;  /* 0xffffffffff04a887 */ /* 0x000fc80008800000 */
[----:B------:R-:W-:-:S04]  /*04b0*/  ULOP3.LUT UR4, UR4, 0x1, URZ, 0xc0, !UPT ;  /* 0x0000000104047892 */ /* 0x000fc8000f8ec0ff */
[----:B------:R-:W-:-:S11]  /*04c0*/  UISETP.NE.U32.AND UP2, UPT, UR4, 0x1, UPT ;  /* 0x000000010400788c */ /* 0x000fd6000bf45070 */
.L_x_8:
[----:B-12---:R-:W1:Y:S01]  /*04d0*/  SHFL.IDX PT, R2, R101, RZ, 0x1f ;  /* 0x00001fff65027589 */ /* 0x006e6200000e0000 */
[----:B------:R-:W-:-:S04]  /*04e0*/  UISETP.NE.AND UP1, UPT, UR8, 0x2, UPT ;  /* 0x000000020800788c */ /* 0x000fc8000bf25270 */
[----:B------:R-:W-:Y:S01]  /*04f0*/  USEL UR6, URZ, 0x1, UP1 ;  /* 0x00000001ff067887 */ /* 0x000fe20008800000 */
[----:B-1----:R-:W-:-:S13]  /*0500*/  ISETP.NE.AND P0, PT, R2, RZ, PT ;  /* 0x000000ff0200720c */ /* 0x002fda0003f05270 */
[----:B------:R-:W-:Y:S05]  /*0510*/  @P0 BRA `(.L_x_9) ;  /* 0x0000000000bc0947 */ /* 0x000fea0003800000 */
[----:B------:R-:W-:Y:S01]  /*0520*/  ELECT P0, URZ, PT ;  /* 0x0000000000ff782f */ /* 0x000fe20003800000 */
[----:B------:R-:W-:-:S12]  /*0530*/  BSSY.RECONVERGENT B0, `(.L_x_9) ;  /* 0x000002d000007945 */ /* 0x000fd80003800200 */
[----:B------:R-:W-:Y:S05]  /*0540*/  @!P0 BRA `(.L_x_10) ;  /* 0x0000000000ac8947 */ /* 0x000fea0003800000 */
[----:B------:R-:W1:Y:S01]  /*0550*/  S2UR UR5, SR_CgaCtaId ;  /* 0x00000000000579c3 */ /* 0x000e620000008800 */
[----:B------:R-:W-:Y:S01]  /*0560*/  UMOV UR7, 0x400 ;  /* 0x0000040000077882 */ /* 0x000fe20000000000 */
[----:B------:R-:W-:Y:S02]  /*0570*/  UMOV UR4, 0x1 ;  /* 0x0000000100047882 */ /* 0x000fe40000000000 */
[----:B------:R-:W-:-:S04]  /*0580*/  UIADD3 UR10, UPT, UPT, -UR4, 0x100000, URZ ;  /* 0x00100000040a7890 */ /* 0x000fc8000fffe1ff */
[----:B------:R-:W-:Y:S02]  /*0590*/  USHF.L.U32 UR11, UR10, 0xb, URZ ;  /* 0x0000000b0a0b7899 */ /* 0x000fe400080006ff */
[----:B------:R-:W-:Y:S02]  /*05a0*/  USHF.L.U32 UR10, UR10, 0x1, URZ ;  /* 0x000000010a0a7899 */ /* 0x000fe400080006ff */
[----:B-1----:R-:W-:Y:S01]  /*05b0*/  ULEA UR5, UR5, UR7, 0x18 ;  /* 0x0000000705057291 */ /* 0x002fe2000f8ec0ff */
[----:B------:R-:W1:Y:S11]  /*05c0*/  FENCE.VIEW.ASYNC.S ;  /* 0x00000000000073c6 */ /* 0x000e760000000000 */
[----:B-1----:R1:W2:Y:S01]  /*05d0*/  SYNCS.EXCH.64 URZ, [UR5], UR10 ;  /* 0x0000000a05ff75b2 */ /* 0x0022a20008000100 */
[----:B------:R1:W3:Y:S01]  /*05e0*/  SYNCS.EXCH.64 URZ, [UR5+0x88], UR10 ;  /* 0x0000880a05ff75b2 */ /* 0x0002e20008000100 */
[----:B------:R1:W4:Y:S01]  /*05f0*/  SYNCS.EXCH.64 URZ, [UR5+0x8], UR10 ;  /* 0x0000080a05ff75b2 */ /* 0x0003220008000100 */
[----:B------:R1:W1:Y:S01]  /*0600*/  SYNCS.EXCH.64 URZ, [UR5+0x90], UR10 ;  /* 0x0000900a05ff75b2 */ /* 0x0002620008000100 */
        /* <DEDUP_REMOVED lines=30> */
[----:B--234-:R-:W-:Y:S01]  /*07f0*/  NOP ;  /* 0x0000000000007918 */ /* 0x01cfe20000000000 */
.L_x_10:
[----:B-1----:R-:W-:Y:S05]  /*0800*/  BSYNC.RECONVERGENT B0 ;  /* 0x0000000000007941 */ /* 0x002fea0003800200 */
.L_x_9:
[----:B------:R-:W1:Y:S01]  /*0810*/  SHFL.IDX PT, R2, R101, RZ, 0x1f ;  /* 0x00001fff65027589 */ /* 0x000e6200000e0000 */
[----:B------:R-:W-:Y:S01]  /*0820*/  NOP ;  /* 0x0000000000007918 */ /* 0x000fe20000000000 */
[----:B-1----:R-:W-:-:S13]  /*0830*/  ISETP.NE.AND P0, PT, R2, 0x1, PT ;  /* 0x000000010200780c */ /* 0x002fda0003f05270 */
[----:B------:R-:W-:Y:S05]  /*0840*/  @P0 BRA `(.L_x_11) ;  /* 0x0000000000480947 */ /* 0x000fea0003800000 */
[----:B------:R-:W1:Y:S01]  /*0850*/  S2UR UR7, SR_CgaCtaId ;  /* 0x00000000000779c3 */ /* 0x000e620000008800 */
[----:B------:R-:W-:Y:S01]  /*0860*/  UMOV UR9, 0x400 ;  /* 0x0000040000097882 */ /* 0x000fe20000000000 */
[----:B------:R-:W-:Y:S01]  /*0870*/  UMOV UR5, 0x20 ;  /* 0x0000002000057882 */ /* 0x000fe20000000000 */
[----:B------:R-:W-:Y:S01]  /*0880*/  UMOV UR4, 0x80 ;  /* 0x0000008000047882 */ /* 0x000fe20000000000 */
[----:B------:R-:W-:-:S04]  /*0890*/  UIADD3 UR10, UPT, UPT, -UR5, 0x100000, URZ ;  /* 0x00100000050a7890 */ /* 0x000fc8000fffe1ff */
[----:B------:R-:W-:Y:S02]  /*08a0*/  USHF.L.U32 UR11, UR10, 0xb, URZ ;  /* 0x0000000b0a0b7899 */ /* 0x000fe400080006ff */
[----:B------:R-:W-:Y:S02]  /*08b0*/  USHF.L.U32 UR10, UR10, 0x1, URZ ;  /* 0x000000010a0a7899 */ /* 0x000fe400080006ff */
[----:B------:R-:W-:-:S04]  /*08c0*/  UIADD3 UR4, UPT, UPT, -UR4, 0x100000, URZ ;  /* 0x0010000004047890 */ /* 0x000fc8000fffe1ff */
[----:B------:R-:W-:Y:S02]  /*08d0*/  USHF.L.U32 UR5, UR4, 0xb, URZ ;  /* 0x0000000b04057899 */ /* 0x000fe400080006ff */
[----:B------:R-:W-:Y:S01]  /*08e0*/  USHF.L.U32 UR4, UR4, 0x1, URZ ;  /* 0x0000000104047899 */ /* 0x000fe200080006ff */
[----:B------:R-:W-:Y:S01]  /*08f0*/  ELECT P0, URZ, PT ;  /* 0x0000000000ff782f */ /* 0x000fe20003800000 */
[----:B-1----:R-:W-:Y:S01]  /*0900*/  ULEA UR7, UR7, UR9, 0x18 ;  /* 0x0000000907077291 */ /* 0x002fe2000f8ec0ff */
[----:B------:R-:W1:Y:S11]  /*0910*/  FENCE.VIEW.ASYNC.S ;  /* 0x00000000000073c6 */ /* 0x000e760000000000 */
[----:B-1----:R1:W2:Y:S01]  /*0920*/  SYNCS.EXCH.64 URZ, [UR7+0x110], UR10 ;  /* 0x0001100a07ff75b2 */ /* 0x0022a20008000100 */
[----:B------:R1:W3:Y:S01]  /*0930*/  SYNCS.EXCH.64 URZ, [UR7+0x120], UR4 ;  /* 0x0001200407ff75b2 */ /* 0x0002e20008000100 */
[----:B------:R1:W4:Y:S01]  /*0940*/  SYNCS.EXCH.64 URZ, [UR7+0x118], UR10 ;  /* 0x0001180a07ff75b2 */ /* 0x0003220008000100 */
[----:B------:R1:W1:Y:S01]  /*0950*/  SYNCS.EXCH.64 URZ, [UR7+0x128], UR4 ;  /* 0x0001280407ff75b2 */ /* 0x0002620008000100 */
[----:B------:R-:W-:Y:S01]  /*0960*/  NOP ;  /* 0x0000000000007918 */ /* 0x000fe20000000000 */
.L_x_11:
[----:B------:R-:W2:Y:S01]  /*0970*/  SHFL.IDX PT, R2, R101, RZ, 0x1f ;  /* 0x00001fff65027589 */ /* 0x000ea200000e0000 */
[----:B------:R-:W-:Y:S01]  /*0980*/  NOP ;  /* 0x0000000000007918 */ /* 0x000fe20000000000 */
[----:B--2---:R-:W-:-:S13]  /*0990*/  ISETP.NE.AND P0, PT, R2, 0x3, PT ;  /* 0x000000030200780c */ /* 0x004fda0003f05270 */
[----:B------:R-:W-:Y:S05]  /*09a0*/  @P0 BRA `(.L_x_12) ;  /* 0x0000000000300947 */ /* 0x000fea0003800000 */
[----:B-1----:R-:W1:Y:S01]  /*09b0*/  S2UR UR5, SR_CgaCtaId ;  /* 0x00000000000579c3 */ /* 0x002e620000008800 */
[----:B------:R-:W-:Y:S01]  /*09c0*/  UMOV UR7, 0x400 ;  /* 0x0000040000077882 */ /* 0x000fe20000000000 */
[----:B------:R-:W-:Y:S01]  /*09d0*/  UMOV UR4, 0x20 ;  /* 0x0000002000047882 */ /* 0x000fe20000000000 */
[----:B------:R-:W-:Y:S01]  /*09e0*/  ELECT P0, URZ, PT ;  /* 0x0000000000ff782f */ /* 0x000fe20003800000 */
[----:B------:R-:W-:-:S04]  /*09f0*/  UIADD3 UR10, UPT, UPT, -UR4, 0x100000, URZ ;  /* 0x00100000040a7890 */ /* 0x000fc8000fffe1ff */
[----:B------:R-:W-:Y:S02]  /*0a00*/  USHF.L.U32 UR11, UR10, 0xb, URZ ;  /* 0x0000000b0a0b7899 */ /* 0x000fe400080006ff */
[----:B------:R-:W-:Y:S02]  /*0a10*/  USHF.L.U32 UR10, UR10, 0x1, URZ ;  /* 0x000000010a0a7899 */ /* 0x000fe400080006ff */
[----:B-1----:R-:W-:Y:S01]  /*0a20*/  ULEA UR5, UR5, UR7, 0x18 ;  /* 0x0000000705057291 */ /* 0x002fe2000f8ec0ff */
[----:B------:R-:W1:Y:S11]  /*0a30*/  FENCE.VIEW.ASYNC.S ;  /* 0x00000000000073c6 */ /* 0x000e760000000000 */
[----:B-1----:R2:W1:Y:S01]  /*0a40*/  SYNCS.EXCH.64 URZ, [UR5+0x130], UR10 ;  /* 0x0001300a05ff75b2 */ /* 0x0024620008000100 */
[----:B------:R2:W1:Y:S02]  /*0a50*/  SYNCS.EXCH.64 URZ, [UR5+0x138], UR10 ;  /* 0x0001380a05ff75b2 */ /* 0x0004640008000100 */
[----:B--2---:R-:W-:Y:S01]  /*0a60*/  NOP ;  /* 0x0000000000007918 */ /* 0x004fe20000000000 */
.L_x_12:
[----:B------:R-:W2:Y:S01]  /*0a70*/  SHFL.IDX PT, R2, R101, RZ, 0x1f ;  /* 0x00001fff65027589 */ /* 0x000ea200000e0000 */
[----:B------:R-:W-:Y:S01]  /*0a80*/  NOP ;  /* 0x0000000000007918 */ /* 0x000fe20000000000 */
[----:B--2---:R-:W-:-:S13]  /*0a90*/  ISETP.NE.AND P0, PT, R2, 0x4, PT ;  /* 0x000000040200780c */ /* 0x004fda0003f05270 */
[----:B------:R-:W-:Y:S05]  /*0aa0*/  @P0 BRA `(.L_x_13) ;  /* 0x00000000004c0947 */ /* 0x000fea0003800000 */
[----:B-1----:R-:W1:Y:S01]  /*0ab0*/  S2UR UR5, SR_CgaCtaId ;  /* 0x00000000000579c3 */ /* 0x002e620000008800 */
[----:B------:R-:W-:Y:S01]  /*0ac0*/  UMOV UR9, 0x100 ;  /* 0x0000010000097882 */ /* 0x000fe20000000000 */
[----:B------:R-:W-:Y:S01]  /*0ad0*/  UMOV UR7, 0x400 ;  /* 0x0000040000077882 */ /* 0x000fe20000000000 */
[----:B------:R-:W-:Y:S01]  /*0ae0*/  USEL UR9, UR9, 0xe0, UP2 ;  /* 0x000000e009097887 */ /* 0x000fe20009000000 */
[----:B------:R-:W-:Y:S01]  /*0af0*/  UMOV UR4, 0x1 ;  /* 0x0000000100047882 */ /* 0x000fe20000000000 */
[----:B------:R-:W-:Y:S01]  /*0b00*/  ELECT P0, URZ, PT ;  /* 0x0000000000ff782f */ /* 0x000fe20003800000 */
[----:B------:R-:W-:-:S04]  /*0b10*/  UIADD3 UR10, UPT, UPT, -UR4, 0x100000, URZ ;  /* 0x00100000040a7890 */ /* 0x000fc8000fffe1ff */
[----:B------:R-:W-:Y:S02]  /*0b20*/  USHF.L.U32 UR11, UR10, 0xb, URZ ;  /* 0x0000000b0a0b7899 */ /* 0x000fe400080006ff */
[----:B------:R-:W-:Y:S02]  /*0b30*/  USHF.L.U32 UR10, UR10, 0x1, URZ ;  /* 0x000000010a0a7899 */ /* 0x000fe400080006ff */
[----:B------:R-:W-:-:S04]  /*0b40*/  UIADD3 UR12, UPT, UPT, -UR9, 0x100000, URZ ;  /* 0x00100000090c7890 */ /* 0x000fc8000fffe1ff */
[----:B------:R-:W-:Y:S02]  /*0b50*/  USHF.L.U32 UR13, UR12, 0xb, URZ ;  /* 0x0000000b0c0d7899 */ /* 0x000fe400080006ff */
[----:B------:R-:W-:Y:S02]  /*0b60*/  USHF.L.U32 UR12, UR12, 0x1, URZ ;  /* 0x000000010c0c7899 */ /* 0x000fe400080006ff */
[----:B-1----:R-:W-:Y:S01]  /*0b70*/  ULEA UR5, UR5, UR7, 0x18 ;  /* 0x0000000705057291 */ /* 0x002fe2000f8ec0ff */
[----:B------:R-:W1:Y:S11]  /*0b80*/  FENCE.VIEW.ASYNC.S ;  /* 0x00000000000073c6 */ /* 0x000e760000000000 */
[----:B-1----:R2:W1:Y:S01]  /*0b90*/  SYNCS.EXCH.64 URZ, [UR5+0x140], UR10 ;  /* 0x0001400a05ff75b2 */ /* 0x0024620008000100 */
[----:B------:R2:W1:Y:S01]  /*0ba0*/  SYNCS.EXCH.64 URZ, [UR5+0x150], UR12 ;  /* 0x0001500c05ff75b2 */ /* 0x0004620008000100 */
[----:B------:R2:W1:Y:S01]  /*0bb0*/  SYNCS.EXCH.64 URZ, [UR5+0x148], UR10 ;  /* 0x0001480a05ff75b2 */ /* 0x0004620008000100 */
[----:B------:R2:W1:Y:S02]  /*0bc0*/  SYNCS.EXCH.64 URZ, [UR5+0x158], UR12 ;  /* 0x0001580c05ff75b2 */ /* 0x0004640008000100 */
[----:B--2---:R-:W-:Y:S01]  /*0bd0*/  NOP ;  /* 0x0000000000007918 */ /* 0x004fe20000000000 */
.L_x_13:
[----:B------:R-:W2:Y:S01]  /*0be0*/  SHFL.IDX PT, R2, R101, RZ, 0x1f ;  /* 0x00001fff65027589 */ /* 0x000ea200000e0000 */
[----:B------:R-:W-:Y:S01]  /*0bf0*/  NOP ;  /* 0x0000000000007918 */ /* 0x000fe20000000000 */
[----:B--2---:R-:W-:-:S13]  /*0c00*/  ISETP.NE.AND P0, PT, R2, 0x5, PT ;  /* 0x000000050200780c */ /* 0x004fda0003f05270 */
[----:B------:R-:W-:Y:S05]  /*0c10*/  @P0 BRA `(.L_x_14) ;  /* 0x0000000000580947 */ /* 0x000fea0003800000 */
[----:B-1----:R-:W1:Y:S01]  /*0c20*/  S2UR UR7, SR_CgaCtaId ;  /* 0x00000000000779c3 */ /* 0x002e620000008800 */
        /* <DEDUP_REMOVED lines=12> */
[----:B-1----:R2:W1:Y:S01]  /*0cf0*/  SYNCS.EXCH.64 URZ, [UR7+0x160], UR10 ;  /* 0x0001600a07ff75b2 */ /* 0x0024620008000100 */
[----:B------:R2:W1:Y:S01]  /*0d00*/  SYNCS.EXCH.64 URZ, [UR7+0x180], UR4 ;  /* 0x0001800407ff75b2 */ /* 0x0004620008000100 */
[----:B------:R2:W1:Y:S01]  /*0d10*/  SYNCS.EXCH.64 URZ, [UR7+0x168], UR10 ;  /* 0x0001680a07ff75b2 */ /* 0x0004620008000100 */
[----:B------:R2:W1:Y:S01]  /*0d20*/  SYNCS.EXCH.64 URZ, [UR7+0x188], UR4 ;  /* 0x0001880407ff75b2 */ /* 0x0004620008000100 */
[----:B------:R2:W1:Y:S01]  /*0d30*/  SYNCS.EXCH.64 URZ, [UR7+0x170], UR10 ;  /* 0x0001700a07ff75b2 */ /* 0x0004620008000100 */
[----:B------:R2:W1:Y:S01]  /*0d40*/  SYNCS.EXCH.64 URZ, [UR7+0x190], UR4 ;  /* 0x0001900407ff75b2 */ /* 0x0004620008000100 */
[----:B------:R2:W1:Y:S01]  /*0d50*/  SYNCS.EXCH.64 URZ, [UR7+0x178], UR10 ;  /* 0x0001780a07ff75b2 */ /* 0x0004620008000100 */
[----:B------:R2:W1:Y:S02]  /*0d60*/  SYNCS.EXCH.64 URZ, [UR7+0x198], UR4 ;  /* 0x0001980407ff75b2 */ /* 0x0004640008000100 */
[----:B--2---:R-:W-:Y:S01]  /*0d70*/  NOP ;  /* 0x0000000000007918 */ /* 0x004fe20000000000 */
.L_x_14:
        /* <DEDUP_REMOVED lines=18> */
.L_x_15:
[----:B-1----:R-:W1:Y:S01]  /*0ea0*/  S2UR UR5, SR_CTAID.X ;  /* 0x00000000000579c3 */ /* 0x002e620000002500 */
[----:B------:R-:W-:-:S05]  /*0eb0*/  CS2R.32 R96, SR_CgaSize ;  /* 0x0000000000607805 */ /* 0x000fca0000008a00 */
[----:B------:R-:W-:-:S05]  /*0ec0*/  IMAD R96, R96, -0xa0, RZ ;  /* 0xffffff6060607824 */ /* 0x000fca00078e02ff */
[----:B------:R-:W-:-:S14]  /*0ed0*/  R2UR UR9, R96 ;  /* 0x00000000600972ca */ /* 0x000fdc00000e0000 */
[----:B------:R-:W2:Y:S01]  /*0ee0*/  LDCU UR9, c[0x0][UR9+0x2b0] ;  /* 0x00005600090977ac */ /* 0x000ea20008000800 */
[----:B------:R-:W-:Y:S01]  /*0ef0*/  NOP ;  /* 0x0000000000007918 */ /* 0x000fe20000000000 */
[----:B------:R-:W-:-:S05]  /*0f00*/  CS2R.32 R96, SR_CgaSize ;  /* 0x0000000000607805 */ /* 0x000fca0000008a00 */
[----:B------:R-:W-:-:S05]  /*0f10*/  IMAD R96, R96, -0xa0, RZ ;  /* 0xffffff6060607824 */ /* 0x000fca00078e02ff */
[----:B------:R-:W-:-:S14]  /*0f20*/  R2UR UR7, R96 ;  /* 0x00000000600772ca */ /* 0x000fdc00000e0000 */
[----:B------:R-:W3:Y:S01]  /*0f30*/  LDCU UR7, c[0x0][UR7+0x2b4] ;  /* 0x00005680070777ac */ /* 0x000ee20008000800 */
[----:B------:R-:W4:Y:S08]  /*0f40*/  S2UR UR4, SR_CTAID.Y ;  /* 0x00000000000479c3 */ /* 0x000f300000002600 */
[----:B------:R-:W3:Y:S01]  /*0f50*/  LDC R9, c[0x0][0xb24] ;  /* 0x0002c900ff097b82 */ /* 0x000ee20000000800 */
[----:B-1----:R-:W-:-:S02]  /*0f60*/  I2FP.F32.U32 R4, UR5 ;  /* 0x0000000500047c45 */ /* 0x002fc40008201000 */
[----:B------:R-:W-:-:S05]  /*0f70*/  CS2R.32 R5, SR_CgaSize ;  /* 0x0000000000057805 */ /* 0x000fca0000008a00 */
[----:B------:R-:W-:-:S06]  /*0f80*/  IMAD R5, R5, -0xa0, RZ ;  /* 0xffffff6005057824 */ /* 0x000fcc00078e02ff */
[----:B------:R-:W1:Y:S01]  /*0f90*/  LDC R5, c[0x0][R5+0x2a0] ;  /* 0x0000a80005057b82 */ /* 0x000e620000000800 */
[----:B------:R-:W-:Y:S01]  /*0fa0*/  MOV R21, UR5 ;  /* 0x0000000500157c02 */ /* 0x000fe20008000f00 */
[----:B--2---:R-:W-:Y:S01]  /*0fb0*/  FMUL R4, R4, UR9 ;  /* 0x0000000904047c20 */ /* 0x004fe20008400000 */
[----:B----4-:R-:W-:Y:S02]  /*0fc0*/  I2FP.F32.U32 R2, UR4 ;  /* 0x0000000400027c45 */ /* 0x010fe40008201000 */
[----:B------:R-:W-:-:S05]  /*0fd0*/  CS2R.32 R3, SR_CgaSize ;  /* 0x0000000000037805 */ /* 0x000fca0000008a00 */
[----:B------:R-:W-:-:S06]  /*0fe0*/  IMAD R3, R3, -0xa0, RZ ;  /* 0xffffff6003037824 */ /* 0x000fcc00078e02ff */
[----:B------:R-:W2:Y:S01]  /*0ff0*/  LDC R3, c[0x0][R3+0x2a4] ;  /* 0x0000a90003037b82 */ /* 0x000ea20000000800 */
[----:B------:R-:W4:Y:S01]  /*1000*/  F2I.U32.TRUNC.NTZ R96, R4 ;  /* 0x0000000400607305 */ /* 0x000f22000020f000 */
[----:B------:R-:W-:Y:S01]  /*1010*/  MOV R20, UR4 ;  /* 0x0000000400147c02 */ /* 0x000fe20008000f00 */
[----:B---3--:R-:W-:-:S05]  /*1020*/  FMUL R2, R2, UR7 ;  /* 0x0000000702027c20 */ /* 0x008fca0008400000 */
[----:B------:R-:W-:Y:S01]  /*1030*/  BAR.SYNC.DEFER_BLOCKING 0x0 ;  /* 0x0000000000007b1d */ /* 0x000fe20000010000 */
[----:B------:R-:W-:-:S05]  /*1040*/  ISETP.GE.AND P0, PT, R9, 0x1, PT ;  /* 0x000000010900780c */ /* 0x000fca0003f06270 */
[----:B------:R-:W3:Y:S02]  /*1050*/  F2I.U32.TRUNC.NTZ R94, R2 ;  /* 0x00000002005e7305 */ /* 0x000ee4000020f000 */
[----:B------:R-:W2:Y:S01]  /*1060*/  S2UR UR36, SR_CTAID.Z ;  /* 0x00000000002479c3 */ /* 0x000ea20000002700 */
[----:B----4-:R-:W-:-:S05]  /*1070*/  IADD3 R96, PT, PT, -R96, RZ, RZ ;  /* 0x000000ff60607210 */ /* 0x010fca0007ffe1ff */
[----:B-1----:R-:W-:Y:S01]  /*1080*/  IMAD R96, R5, R96, UR5 ;  /* 0x0000000505607e24 */ /* 0x002fe2000f8e0260 */
[----:B---3--:R-:W-:-:S05]  /*1090*/  IADD3 R94, PT, PT, -R94, RZ, RZ ;  /* 0x000000ff5e5e7210 */ /* 0x008fca0007ffe1ff */
[----:B--2---:R-:W-:Y:S01]  /*10a0*/  IMAD R94, R3, R94, UR4 ;  /* 0x00000004035e7e24 */ /* 0x004fe2000f8e025e */
[----:B------:R-:W-:Y:S06]  /*10b0*/  @!P0 BRA `(.L_x_16) ;  /* 0x0000000000b88947 */ /* 0x000fec0003800000 */
[----:B------:R-:W1:Y:S01]  /*10c0*/  LDC.64 R4, c[0x0][0xb18] ;  /* 0x0002c600ff047b82 */ /* 0x000e620000000a00 */
[----:B------:R-:W-:-:S07]  /*10d0*/  ISETP.NE.AND P0, PT, R9, 0x1, PT ;  /* 0x000000010900780c */ /* 0x000fce0003f05270 */
[----:B------:R-:W2:Y:S08]  /*10e0*/  LDC R10, c[0x0][0xb0c] ;  /* 0x0002c300ff0a7b82 */ /* 0x000eb00000000800 */
[----:B------:R-:W3:Y:S08]  /*10f0*/  LDC R11, c[0x0][0x370] ;  /* 0x0000dc00ff0b7b82 */ /* 0x000ef00000000800 */
[----:B------:R-:W4:Y:S01]  /*1100*/  LDC R12, c[0x0][0x374] ;  /* 0x0000dd00ff0c7b82 */ /* 0x000f220000000800 */
[----:B-1----:R-:W-:-:S07]  /*1110*/  ISETP.NE.AND P1, PT, R4, 0x1, PT ;  /* 0x000000010400780c */ /* 0x002fce0003f25270 */
[----:B------:R-:W3:Y:S01]  /*1120*/  LDC.64 R6, c[0x0][0xb10] ;  /* 0x0002c400ff067b82 */ /* 0x000ee20000000a00 */
[----:B--2---:R-:W-:-:S07]  /*1130*/  ISETP.NE.AND P2, PT, R10, 0x1, PT ;  /* 0x000000010a00780c */ /* 0x004fce0003f45270 */
[----:B------:R-:W1:Y:S08]  /*1140*/  LDC R8, c[0x0][0xb20] ;  /* 0x0002c800ff087b82 */ /* 0x000e700000000800 */
[----:B------:R-:W2:Y:S01]  /*1150*/  LDC.64 R2, c[0x0][0xb28] ;  /* 0x0002ca00ff027b82 */ /* 0x000ea20000000a00 */
[----:B----4-:R-:W-:-:S04]  /*1160*/  IMAD.HI.U32 R13, R12, R5, RZ ;  /* 0x000000050c0d7227 */ /* 0x010fc800078e00ff */
[----:B------:R-:W-:-:S04]  /*1170*/  IMAD.HI.U32 R5, R20, R5, RZ ;  /* 0x0000000514057227 */ /* 0x000fc800078e00ff */
[----:B---3--:R-:W-:-:S04]  /*1180*/  IMAD.HI.U32 R14, R11, R6, RZ ;  /* 0x000000060b0e7227 */ /* 0x008fc800078e00ff */
[C---:B------:R-:W-:Y:S01]  /*1190*/  IMAD.HI.U32 R16, R21.reuse, R6, RZ ;  /* 0x0000000615107227 */ /* 0x040fe200078e00ff */
[-C--:B------:R-:W-:Y:S02]  /*11a0*/  @P2 SHF.R.U32.HI R11, RZ, R7.reuse, R14 ;  /* 0x00000007ff0b2219 */ /* 0x080fe4000001160e */
[-C--:B-1----:R-:W-:Y:S02]  /*11b0*/  @P1 SHF.R.U32.HI R12, RZ, R8.reuse, R13 ;  /* 0x00000008ff0c1219 */ /* 0x082fe4000001160d */
[----:B------:R-:W-:Y:S02]  /*11c0*/  SHF.R.U32.HI R5, RZ, R8, R5 ;  /* 0x00000008ff057219 */ /* 0x000fe40000011605 */
[----:B------:R-:W-:Y:S02]  /*11d0*/  SHF.R.U32.HI R16, RZ, R7, R16 ;  /* 0x00000007ff107219 */ /* 0x000fe40000011610 */
[----:B------:R-:W-:Y:S01]  /*11e0*/  SEL R5, R20, R5, !P1 ;  /* 0x0000000514057207 */ /* 0x000fe20004800000 */
[----:B--2---:R-:W-:Y:S01]  /*11f0*/  IMAD.HI.U32 R14, R12, R2, RZ ;  /* 0x000000020c0e7227 */ /* 0x004fe200078e00ff */
[----:B------:R-:W-:-:S02]  /*1200*/  SEL R7, R21, R16, !P2 ;  /* 0x0000001015077207 */ /* 0x000fc40005000000 */
[----:B------:R-:W-:Y:S01]  /*1210*/  IADD3 R13, PT, PT, -R5, RZ, RZ ;  /* 0x000000ff050d7210 */ /* 0x000fe20007ffe1ff */
[----:B------:R-:W-:Y:S01]  /*1220*/  IMAD.HI.U32 R6, R11, R2, RZ ;  /* 0x000000020b067227 */ /* 0x000fe200078e00ff */
[----:B------:R-:W-:-:S03]  /*1230*/  @P0 SHF.R.U32.HI R12, RZ, R3, R14 ;  /* 0x00000003ff0c0219 */ /* 0x000fc6000001160e */
[----:B------:R-:W-:Y:S01]  /*1240*/  IMAD R13, R4, R13, R20 ;  /* 0x0000000d040d7224 */ /* 0x000fe200078e0214 */
[----:B------:R-:W-:Y:S01]  /*1250*/  @P0 SHF.R.U32.HI R11, RZ, R3, R6 ;  /* 0x00000003ff0b0219 */ /* 0x000fe20000011606 */
[----:B------:R-:W-:-:S04]  /*1260*/  IMAD R12, R12, R9, RZ ;  /* 0x000000090c0c7224 */ /* 0x000fc800078e02ff */
[----:B------:R-:W-:Y:S01]  /*1270*/  IMAD R6, R11, R9, RZ ;  /* 0x000000090b067224 */ /* 0x000fe200078e02ff */
[----:B------:R-:W-:-:S04]  /*1280*/  ISETP.GE.AND P1, PT, R5, R12, PT ;  /* 0x0000000c0500720c */ /* 0x000fc80003f26270 */
[----:B------:R-:W-:Y:S01]  /*1290*/  ISETP.GE.OR P1, PT, R7, R6, P1 ;  /* 0x000000060700720c */ /* 0x000fe20000f26670 */
[----:B------:R-:W-:-:S05]  /*12a0*/  IMAD.HI.U32 R6, R5, R2, RZ ;  /* 0x0000000205067227 */ /* 0x000fca00078e00ff */
[----:B------:R-:W-:-:S04]  /*12b0*/  SHF.R.U32.HI R6, RZ, R3, R6 ;  /* 0x00000003ff067219 */ /* 0x000fc80000011606 */
[----:B------:R-:W-:-:S03]  /*12c0*/  SEL R6, R5, R6, !P0 ;  /* 0x0000000605067207 */ /* 0x000fc60004000000 */
[----:B------:R-:W-:Y:S01]  /*12d0*/  @!P1 IMAD.HI.U32 R8, R7, R2, RZ ;  /* 0x0000000207089227 */ /* 0x000fe200078e00ff */
[----:B------:R-:W-:-:S04]  /*12e0*/  IADD3 R2, PT, PT, -R6, RZ, RZ ;  /* 0x000000ff06027210 */ /* 0x000fc80007ffe1ff */
[----:B------:R-:W-:Y:S01]  /*12f0*/  @!P1 SHF.R.U32.HI R8, RZ, R3, R8 ;  /* 0x00000003ff089219 */ /* 0x000fe20000011608 */
[----:B------:R-:W-:-:S03]  /*1300*/  IMAD R2, R9, R2, R5 ;  /* 0x0000000209027224 */ /* 0x000fc600078e0205 */
[----:B------:R-:W-:-:S05]  /*1310*/  @!P1 SEL R3, R7, R8, !P0 ;  /* 0x0000000807039207 */ /* 0x000fca0004000000 */
[--C-:B------:R-:W-:Y:S02]  /*1320*/  @!P1 IMAD.IADD R6, R6, 0x1, -R3.reuse ;  /* 0x0000000106069824 */ /* 0x100fe400078e0a03 */
[----:B------:R-:W-:Y:S01]  /*1330*/  @!P1 IMAD R3, R2, R11, R3 ;  /* 0x0000000b02039224 */ /* 0x000fe200078e0203 */
[----:B------:R-:W-:Y:S01]  /*1340*/  IADD3 R2, PT, PT, -R7, RZ, RZ ;  /* 0x000000ff07027210 */ /* 0x000fe20007ffe1ff */
[----:B------:R-:W-:Y:S02]  /*1350*/  @!P1 IMAD R5, R6, R9, R7 ;  /* 0x0000000906059224 */ /* 0x000fe400078e0207 */
[----:B------:R-:W-:Y:S02]  /*1360*/  @!P1 IMAD.MOV.U32 R7, RZ, RZ, R3 ;  /* 0x000000ffff079224 */ /* 0x000fe400078e0003 */
[----:B------:R-:W-:Y:S02]  /*1370*/  IMAD R2, R10, R2, R21 ;  /* 0x000000020a027224 */ /* 0x000fe400078e0215 */
[----:B------:R-:W-:-:S02]  /*1380*/  IMAD R20, R5, R4, R13 ;  /* 0x0000000405147224 */ /* 0x000fc400078e020d */
[----:B------:R-:W-:Y:S02]  /*1390*/  IMAD R21, R7, R10, R2 ;  /* 0x0000000a07157224 */ /* 0x000fe400078e0202 */
.L_x_16:
[----:B------:R-:W1:Y:S01]  /*13a0*/  LDCU UR4, c[0x0][0xb30] ;  /* 0x00016600ff0477ac */ /* 0x000e620008000800 */
[----:B------:R-:W2:Y:S08]  /*13b0*/  S2UR UR37, SR_CgaCtaId ;  /* 0x00000000002579c3 */ /* 0x000eb00000008800 */
[----:B------:R-:W3:Y:S01]  /*13c0*/  LDC R40, c[0x0][0xb24] ;  /* 0x0002c900ff287b82 */ /* 0x000ee20000000800 */
[----:B-1----:R-:W-:-:S09]  /*13d0*/  UISETP.NE.AND UP1, UPT, UR4, 0x1, UPT ;  /* 0x000000010400788c */ /* 0x002fd2000bf25270 */
[----:B--2---:R-:W-:Y:S05]  /*13e0*/  BRA.U UP1, `(.L_x_17) ;  /* 0x0000000101407547 */ /* 0x004fea000b800000 */
[----:B------:R-:W1:Y:S08]  /*13f0*/  LDC.64 R4, c[0x0][0xb10] ;  /* 0x0002c400ff047b82 */ /* 0x000e700000000a00 */
[----:B------:R-:W2:Y:S08]  /*1400*/  LDC.64 R2, c[0x0][0xb18] ;  /* 0x0002c600ff027b82 */ /* 0x000eb00000000a00 */
[----:B------:R-:W4:Y:S08]  /*1410*/  LDC R6, c[0x0][0xb20] ;  /* 0x0002c800ff067b82 */ /* 0x000f300000000800 */
[----:B------:R-:W3:Y:S01]  /*1420*/  LDC R8, c[0x0][0xb0c] ;  /* 0x0002c300ff087b82 */ /* 0x000ee20000000800 */
[----:B-1----:R-:W-:-:S05]  /*1430*/  IMAD.HI.U32 R4, R21, R4, RZ ;  /* 0x0000000415047227 */ /* 0x002fca00078e00ff */
[----:B------:R-:W-:Y:S01]  /*1440*/  SHF.R.U32.HI R4, RZ, R5, R4 ;  /* 0x00000005ff047219 */ /* 0x000fe20000011604 */
[----:B--2---:R-:W-:Y:S01]  /*1450*/  IMAD.HI.U32 R3, R20, R3, RZ ;  /* 0x0000000314037227 */ /* 0x004fe200078e00ff */
[----:B------:R-:W-:-:S04]  /*1460*/  ISETP.NE.AND P0, PT, R2, 0x1, PT ;  /* 0x000000010200780c */ /* 0x000fc80003f05270 */
[----:B----4-:R-:W-:-:S04]  /*1470*/  SHF.R.U32.HI R3, RZ, R6, R3 ;  /* 0x00000006ff037219 */ /* 0x010fc80000011603 */
[----:B------:R-:W-:Y:S02]  /*1480*/  SEL R3, R20, R3, !P0 ;  /* 0x0000000314037207 */ /* 0x000fe40004000000 */
[----:B---3--:R-:W-:-:S04]  /*1490*/  ISETP.NE.AND P1, PT, R8, 0x1, PT ;  /* 0x000000010800780c */ /* 0x008fc80003f25270 */
[----:B------:R-:W-:-:S05]  /*14a0*/  SEL R4, R21, R4, !P1 ;  /* 0x0000000415047207 */ /* 0x000fca0004800000 */
[----:B------:R-:W-:Y:S02]  /*14b0*/  IMAD.IADD R5, R3, 0x1, -R4 ;  /* 0x0000000103057824 */ /* 0x000fe400078e0a04 */
[----:B------:R-:W-:Y:S02]  /*14c0*/  IMAD.IADD R3, R4, 0x1, -R3 ;  /* 0x0000000104037824 */ /* 0x000fe400078e0a03 */
[----:B------:R-:W-:Y:S02]  /*14d0*/  IMAD R21, R5, R8, R21 ;  /* 0x0000000805157224 */ /* 0x000fe400078e0215 */
[----:B------:R-:W-:-:S07]  /*14e0*/  IMAD R20, R3, R2, R20 ;  /* 0x0000000203147224 */ /* 0x000fce00078e0214 */
.L_x_17:
[----:B------:R-:W-:Y:S01]  /*14f0*/  BAR.SYNC.DEFER_BLOCKING 0x0 ;  /* 0x0000000000007b1d */ /* 0x000fe20000010000 */
[----:B------:R-:W-:Y:S01]  /*1500*/  UISETP.NE.AND UP1, UPT, UR8, 0x2, UPT ;  /* 0x000000020800788c */ /* 0x000fe2000bf25270 */
[----:B------:R-:W-:Y:S02]  /*1510*/  ISETP.NE.OR P5, PT, R0, 0x2, !P5 ;  /* 0x000000020000780c */ /* 0x000fe40006fa5670 */
[----:B------:R-:W-:-:S06]  /*1520*/  LOP3.LUT R2, R108, 0x1f, RZ, 0xc0, !PT ;  /* 0x0000001f6c027812 */ /* 0x000fcc00078ec0ff */
[----:B------:R-:W-:Y:S05]  /*1530*/  BRA.U UP1, `(.L_x_18) ;  /* 0x0000001901347547 */ /* 0x000fea000b800000 */
[----:B------:R-:W1:Y:S01]  /*1540*/  LDCU UR13, c[0x0][0x38c] ;  /* 0x00007180ff0d77ac */ /* 0x000e620008000800 */
[----:B------:R-:W2:Y:S01]  /*1550*/  LDC R9, c[0x0][0x370] ;  /* 0x0000dc00ff097b82 */ /* 0x000ea20000000800 */
[----:B------:R-:W-:Y:S01]  /*1560*/  PLOP3.LUT P1, PT, PT, PT, UP2, 0x80, 0x8 ;  /* 0x000000000008781c */ /* 0x000fe20003f2f028 */
[----:B------:R-:W-:Y:S01]  /*1570*/  HFMA2 R12, -RZ, RZ, 0, 0 ;  /* 0x00000000ff0c7431 */ /* 0x000fe200000001ff */
[----:B------:R-:W-:Y:S01]  /*1580*/  ISETP.EQ.OR P4, PT, R2, RZ, P5 ;  /* 0x000000ff0200720c */ /* 0x000fe20002f82670 */
[----:B------:R-:W-:Y:S01]  /*1590*/  IMAD.MOV.U32 R15, RZ, RZ, 0x1 ;  /* 0x00000001ff0f7424 */ /* 0x000fe200078e00ff */
[----:B------:R-:W-:Y:S01]  /*15a0*/  PLOP3.LUT P1, PT, P1, PT, PT, 0x8, 0x80 ;  /* 0x000000000080781c */ /* 0x000fe20000f2e170 */
[----:B------:R-:W-:Y:S01]  /*15b0*/  IMAD.MOV.U32 R14, RZ, RZ, RZ ;  /* 0x000000ffff0e7224 */ /* 0x000fe200078e00ff */
[----:B------:R-:W-:Y:S01]  /*15c0*/  MOV R8, 0x1 ;  /* 0x0000000100087802 */ /* 0x000fe20000000f00 */
[----:B------:R-:W4:Y:S01]  /*15d0*/  LDC R0, c[0x0][0x374] ;  /* 0x0000dd00ff007b82 */ /* 0x000f220000000800 */
[----:B------:R-:W-:Y:S01]  /*15e0*/  IMAD.MOV.U32 R10, RZ, RZ, RZ ;  /* 0x000000ffff0a7224 */ /* 0x000fe200078e00ff */
[----:B------:R-:W2:Y:S01]  /*15f0*/  LDCU.64 UR22, c[0x0][0x348] ;  /* 0x00006900ff1677ac */ /* 0x000ea20008000a00 */
[----:B------:R-:W-:Y:S01]  /*1600*/  UMOV UR6, URZ ;  /* 0x000000ff00067c82 */ /* 0x000fe20008000000 */
[----:B-1----:R-:W-:-:S04]  /*1610*/  UIADD3 UR5, UPT, UPT, UR13, 0x3f, URZ ;  /* 0x0000003f0d057890 */ /* 0x002fc8000fffe0ff */
[----:B------:R-:W-:-:S04]  /*1620*/  USHF.R.S32.HI UR4, URZ, 0x1f, UR5 ;  /* 0x0000001fff047899 */ /* 0x000fc80008011405 */
[----:B------:R-:W-:-:S04]  /*1630*/  ULEA.HI UR4, UR4, UR5, URZ, 0x6 ;  /* 0x0000000504047291 */ /* 0x000fc8000f8f30ff */
[----:B------:R-:W-:Y:S02]  /*1640*/  USHF.R.S32.HI UR15, URZ, 0x6, UR4 ;  /* 0x00000006ff0f7899 */ /* 0x000fe40008011404 */
[----:B------:R-:W-:Y:S02]  /*1650*/  UIADD3 UR4, UPT, UPT, UR13, -0x1, URZ ;  /* 0xffffffff0d047890 */ /* 0x000fe4000fffe0ff */
[----:B------:R-:W-:Y:S02]  /*1660*/  UISETP.LT.U32.AND UP0, UPT, UR15, 0x11, UPT ;  /* 0x000000110f00788c */ /* 0x000fe4000bf01070 */
[----:B------:R-:W-:Y:S02]  /*1670*/  UISETP.GE.U32.AND UP1, UPT, UR4, -0x7f, UPT ;  /* 0xffffff810400788c */ /* 0x000fe4000bf26070 */
[----:B------:R-:W-:Y:S02]  /*1680*/  USEL UR14, UR15, 0x11, UP0 ;  /* 0x000000110f0e7887 */ /* 0x000fe40008000000 */
[----:B------:R-:W-:-:S02]  /*1690*/  UIADD3 UR13, UPT, UPT, UR13, 0x7e, URZ ;  /* 0x0000007e0d0d7890 */ /* 0x000fc4000fffe0ff */
[----:B------:R-:W-:Y:S02]  /*16a0*/  UIADD3 UR5, UPT, UPT, UR14, -0x1, URZ ;  /* 0xffffffff0e057890 */ /* 0x000fe4000fffe0ff */
[----:B------:R-:W-:-:S03]  /*16b0*/  UIADD3 UR7, UPT, UPT, UR15, -UR14, URZ ;  /* 0x8000000e0f077290 */ /* 0x000fc6000fffe0ff */
[----:B------:R-:W-:-:S04]  /*16c0*/  @UP1 UIADD3 UR5, UPT, UPT, UR14, URZ, URZ ;  /* 0x000000ff0e051290 */ /* 0x000fc8000fffe0ff */
[----:B--2---:R-:W-:-:S12]  /*16d0*/  UIADD3 UR5, UPT, UPT, UR5, 0x1, URZ ;  /* 0x0000000105057890 */ /* 0x004fd8000fffe0ff */
.L_x_36:
[----:B------:R-:W-:Y:S01]  /*16e0*/  UISETP.NE.AND UP0, UPT, UR37, URZ, UPT ;  /* 0x000000ff2500728c */ /* 0x000fe2000bf05270 */
[----:B------:R-:W1:Y:S08]  /*16f0*/  S2UR UR37, SR_CgaCtaId ;  /* 0x00000000002579c3 */ /* 0x000e700000008800 */
[----:B------:R-:W-:Y:S05]  /*1700*/  BRA.U UP0, `(.L_x_19) ;  /* 0x0000000100347547 */ /* 0x000fea000b800000 */
[----:B------:R-:W2:Y:S01]  /*1710*/  S2R R2, SR_CgaCtaId ;  /* 0x0000000000027919 */ /* 0x000ea20000008800 */
[----:B------:R-:W-:-:S04]  /*1720*/  MOV R3, 0x400 ;  /* 0x0000040000037802 */ /* 0x000fc80000000f00 */
[----:B--2---:R-:W-:Y:S02]  /*1730*/  LEA R3, R2, R3, 0x18 ;  /* 0x0000000302037211 */ /* 0x004fe400078ec0ff */
[----:B------:R-:W-:-:S03]  /*1740*/  SHF.L.U32 R2, R8, 0x1f, RZ ;  /* 0x0000001f08027819 */ /* 0x000fc600000006ff */
[----:B------:R-:W-:-:S04]  /*1750*/  IMAD R3, R10, 0x8, R3 ;  /* 0x000000080a037824 */ /* 0x000fc800078e0203 */
[----:B------:R-:W2:Y:S02]  /*1760*/  SYNCS.PHASECHK.TRANS64.TRYWAIT P0, [R3+URZ+0x1b0], R2 ;  /* 0x0001b002030075a7 */ /* 0x000ea400080011ff */
[----:B--2---:R-:W-:Y:S05]  /*1770*/  @!P0 BRA `(.L_x_20) ;  /* 0x0000006000948947 */ /* 0x004fea0003800000 */
.L_x_119:
[----:B------:R-:W-:Y:S01]  /*1780*/  VIADD R10, R10, 0x1 ;  /* 0x000000010a0a7836 */ /* 0x000fe20000000000 */
[----:B------:R2:W-:Y:S04]  /*1790*/  SYNCS.ARRIVE.TRANS64.A1T0 RZ, [R3+URZ+0x1a0], RZ ;  /* 0x0001a0ff03ff79a7 */ /* 0x0005e800081000ff */
[----:B------:R-:W-:-:S04]  /*17a0*/  ISETP.NE.AND P0, PT, R10, 0x2, PT ;  /* 0x000000020a00780c */ /* 0x000fc80003f05270 */
[----:B------:R-:W-:Y:S02]  /*17b0*/  SEL R10, R10, RZ, P0 ;  /* 0x000000ff0a0a7207 */ /* 0x000fe40000000000 */
[----:B--2---:R-:W-:-:S04]  /*17c0*/  SEL R3, RZ, 0x1, P0 ;  /* 0x00000001ff037807 */ /* 0x004fc80000000000 */
[----:B------:R-:W-:-:S07]  /*17d0*/  LOP3.LUT R8, R8, R3, RZ, 0x3c, !PT ;  /* 0x0000000308087212 */ /* 0x000fce00078e3cff */
.L_x_19:
[----:B------:R-:W-:Y:S01]  /*17e0*/  UMOV UR4, 0x400 ;  /* 0x0000040000047882 */ /* 0x000fe20000000000 */
[----:B------:R-:W-:Y:S01]  /*17f0*/  SHF.L.U32 R2, R15, 0x1f, RZ ;  /* 0x0000001f0f027819 */ /* 0x000fe200000006ff */
[----:B-1----:R-:W-:Y:S01]  /*1800*/  ULEA UR4, UR37, UR4, 0x18 ;  /* 0x0000000425047291 */ /* 0x002fe2000f8ec0ff */
[----:B------:R-:W-:Y:S01]  /*1810*/  R2UR UR35, R21 ;  /* 0x00000000152372ca */ /* 0x000fe200000e0000 */
[----:B------:R-:W-:Y:S01]  /*1820*/  UISETP.GE.U32.AND UP0, UPT, UR13, 0x7f, UPT ;  /* 0x0000007f0d00788c */ /* 0x000fe2000bf06070 */
[----:B------:R-:W-:Y:S01]  /*1830*/  R2UR UR10, R20 ;  /* 0x00000000140a72ca */ /* 0x000fe200000e0000 */
[----:B------:R-:W-:Y:S01]  /*1840*/  ULEA UR8, UR6, UR4, 0x3 ;  /* 0x0000000406087291 */ /* 0x000fe2000f8e18ff */
[----:B------:R-:W-:-:S08]  /*1850*/  UMOV UR24, URZ ;  /* 0x000000ff00187c82 */ /* 0x000fd00008000000 */
[----:B------:R1:W2:Y:S01]  /*1860*/  SYNCS.PHASECHK.TRANS64.TRYWAIT P0, [UR8+0x88], R2 ;  /* 0x00008802ff0075a7 */ /* 0x0002a20008001108 */
[----:B------:R-:W-:Y:S02]  /*1870*/  USHF.L.U32 UR35, UR35, 0x6, URZ ;  /* 0x0000000623237899 */ /* 0x000fe400080006ff */
[----:B------:R-:W-:Y:S01]  /*1880*/  USHF.L.U32 UR10, UR10, 0x7, URZ ;  /* 0x000000070a0a7899 */ /* 0x000fe200080006ff */
[----:B------:R-:W-:Y:S11]  /*1890*/  BRA.U !UP0, `(.L_x_21) ;  /* 0x0000000108a87547 */ /* 0x000ff6000b800000 */
[----:B------:R-:W-:Y:S01]  /*18a0*/  UMOV UR16, URZ ;  /* 0x000000ff00107c82 */ /* 0x000fe20008000000 */
[----:B------:R-:W-:-:S05]  /*18b0*/  UMOV UR17, UR6 ;  /* 0x0000000600117c82 */ /* 0x000fca0008000000 */
.L_x_26:
[----:B-1----:R-:W-:Y:S01]  /*18c0*/  ULEA UR33, UR17, UR4, 0x3 ;  /* 0x0000000411217291 */ /* 0x002fe2000f8e18ff */
[----:B--2---:R-:W-:Y:S01]  /*18d0*/  @!P5 MOV R3, 0x3000 ;  /* 0x000030000003d802 */ /* 0x004fe20000000f00 */
[----:B--2---:R-:W-:Y:S10]  /*18e0*/  @P0 BRA `(.L_x_22) ;  /* 0x00000000000c0947 */ /* 0x004ff40003800000 */
[----:B------:R-:W-:-:S04]  /*18f0*/  SHF.L.U32 R5, R15, 0x1f, RZ ;  /* 0x0000001f0f057819 */ /* 0x000fc800000006ff */
[----:B------:R-:W2:Y:S02]  /*1900*/  SYNCS.PHASECHK.TRANS64.TRYWAIT P0, [UR33+0x88], R5 ;  /* 0x00008805ff0075a7 */ /* 0x000ea40008001121 */
[----:B--2---:R-:W-:Y:S05]  /*1910*/  @!P0 BRA `(.L_x_23) ;  /* 0x0000006000408947 */ /* 0x004fea0003800000 */
.L_x_22:
[----:B------:R2:W-:Y:S01]  /*1920*/  @!P5 SYNCS.ARRIVE.TRANS64 RZ, [UR33], R3 ;  /* 0x00000003ffffd9a7 */ /* 0x0005e20008000021 */
[----:B------:R-:W-:Y:S04]  /*1930*/  BSSY.RECONVERGENT B0, `(.L_x_24) ;  /* 0x0000003000007945 */ /* 0x000fe80003800200 */
[----:B------:R-:W-:Y:S05]  /*1940*/  @P4 BRA `(.L_x_25) ;  /* 0x0000000000044947 */ /* 0x000fea0003800000 */
[----:B------:R-:W-:Y:S05]  /*1950*/  BPT.TRAP 0x1 ;  /* 0x000000040000795c */ /* 0x000fea0000300000 */
.L_x_25:
[----:B------:R-:W-:Y:S05]  /*1960*/  BSYNC.RECONVERGENT B0 ;  /* 0x0000000000007941 */ /* 0x000fea0003800200 */
.L_x_24:
[----:B------:R-:W-:Y:S02]  /*1970*/  UIADD3 UR6, UPT, UPT, UR17, 0x1, URZ ;  /* 0x0000000111067890 */ /* 0x000fe4000fffe0ff */
[----:B------:R-:W-:Y:S02]  /*1980*/  ULEA UR32, UR17, UR4, 0xc ;  /* 0x0000000411207291 */ /* 0x000fe4000f8e60ff */
[----:B------:R-:W-:Y:S02]  /*1990*/  UISETP.NE.AND UP0, UPT, UR6, 0x11, UPT ;  /* 0x000000110600788c */ /* 0x000fe4000bf05270 */
[----:B------:R-:W-:Y:S02]  /*19a0*/  UIADD3 UR26, UP1, UPT, UR22, 0x80, URZ ;  /* 0x00000080161a7890 */ /* 0x000fe4000ff3e0ff */
[----:B------:R-:W-:Y:S02]  /*19b0*/  USEL UR9, URZ, 0x1, UP0 ;  /* 0x00000001ff097887 */ /* 0x000fe40008000000 */
[----:B------:R-:W-:-:S02]  /*19c0*/  USEL UR6, UR6, URZ, UP0 ;  /* 0x000000ff06067287 */ /* 0x000fc40008000000 */
[----:B------:R-:W-:Y:S02]  /*19d0*/  UIADD3 UR20, UP0, UPT, UR22, 0x180, URZ ;  /* 0x0000018016147890 */ /* 0x000fe4000ff1e0ff */
[----:B------:R-:W-:Y:S01]  /*19e0*/  ULEA UR8, UR6, UR4, 0x3 ;  /* 0x0000000406087291 */ /* 0x000fe2000f8e18ff */
[----:B------:R-:W-:Y:S01]  /*19f0*/  LOP3.LUT R15, R15, UR9, RZ, 0x3c, !PT ;  /* 0x000000090f0f7c12 */ /* 0x000fe2000f8e3cff */
[----:B------:R-:W-:Y:S02]  /*1a00*/  USHF.L.U32 UR34, UR16, 0x6, URZ ;  /* 0x0000000610227899 */ /* 0x000fe400080006ff */
[----:B------:R-:W-:Y:S01]  /*1a10*/  UIADD3.X UR27, UPT, UPT, URZ, UR23, URZ, UP1, !UPT ;  /* 0x00000017ff1b7290 */ /* 0x000fe20008ffe4ff */
[----:B-1----:R-:W-:Y:S01]  /*1a20*/  SHF.L.U32 R2, R15, 0x1f, RZ ;  /* 0x0000001f0f027819 */ /* 0x002fe200000006ff */
[----:B------:R-:W-:Y:S02]  /*1a30*/  UIADD3 UR32, UPT, UPT, UR32, 0x4400, URZ ;  /* 0x0000440020207890 */ /* 0x000fe4000fffe0ff */
[----:B------:R-:W-:Y:S01]  /*1a40*/  UIADD3.X UR21, UPT, UPT, URZ, UR23, URZ, UP0, !UPT ;  /* 0x00000017ff157290 */ /* 0x000fe200087fe4ff */
[----:B------:R1:W1:Y:S01]  /*1a50*/  SYNCS.PHASECHK.TRANS64.TRYWAIT P0, [UR8+0x88], R2 ;  /* 0x00008802ff0075a7 */ /* 0x0002620008001108 */
[----:B------:R-:W-:Y:S01]  /*1a60*/  ULEA UR8, UR17, UR4, 0xd ;  /* 0x0000000411087291 */ /* 0x000fe2000f8e68ff */
[----:B------:R-:W-:Y:S01]  /*1a70*/  UMOV UR18, 0x0 ;  /* 0x0000000000127882 */ /* 0x000fe20000000000 */
[----:B------:R-:W-:-:S02]  /*1a80*/  UMOV UR19, 0x10000000 ;  /* 0x1000000000137882 */ /* 0x000fc40000000000 */
[----:B------:R-:W-:Y:S01]  /*1a90*/  UIADD3 UR8, UPT, UPT, UR8, 0x15400, URZ ;  /* 0x0001540008087890 */ /* 0x000fe2000fffe0ff */
[----:B------:R1:W-:Y:S01]  /*1aa0*/  UTMALDG.3D [UR32], [UR26], desc[UR18] ;  /* 0x000012201a0075b4 */ /* 0x0003e20008011000 */
[----:B------:R-:W-:Y:S01]  /*1ab0*/  UMOV UR12, UR36 ;  /* 0x00000024000c7c82 */ /* 0x000fe20008000000 */
[----:B------:R-:W-:Y:S01]  /*1ac0*/  UMOV UR9, UR33 ;  /* 0x0000002100097c82 */ /* 0x000fe20008000000 */
[----:B------:R-:W-:Y:S01]  /*1ad0*/  UMOV UR11, UR34 ;  /* 0x00000022000b7c82 */ /* 0x000fe20008000000 */
[----:B------:R-:W-:Y:S01]  /*1ae0*/  UIADD3 UR16, UPT, UPT, UR16, 0x1, URZ ;  /* 0x0000000110107890 */ /* 0x000fe2000fffe0ff */
[----:B------:R-:W-:Y:S01]  /*1af0*/  UMOV UR24, UR5 ;  /* 0x0000000500187c82 */ /* 0x000fe20008000000 */
[----:B------:R-:W-:Y:S02]  /*1b00*/  UMOV UR17, UR6 ;  /* 0x0000000600117c82 */ /* 0x000fe40008000000 */
[----:B------:R1:W-:Y:S01]  /*1b10*/  UTMALDG.3D [UR8], [UR20], desc[UR18] ;  /* 0x00001208140075b4 */ /* 0x0003e20008011000 */
[----:B------:R-:W-:-:S09]  /*1b20*/  UISETP.NE.AND UP0, UPT, UR16, UR5, UPT ;  /* 0x000000051000728c */ /* 0x000fd2000bf05270 */
[----:B------:R-:W-:Y:S05]  /*1b30*/  BRA.U UP0, `(.L_x_26) ;  /* 0xfffffffd00607547 */ /* 0x000fea000b83ffff */
.L_x_21:
[----:B-1----:R-:W-:Y:S01]  /*1b40*/  ULEA UR8, UR6, UR4, 0x3 ;  /* 0x0000000406087291 */ /* 0x002fe2000f8e18ff */
[----:B------:R-:W-:Y:S01]  /*1b50*/  SHF.L.U32 R2, R15, 0x1f, RZ ;  /* 0x0000001f0f027819 */ /* 0x000fe200000006ff */
[----:B------:R-:W-:Y:S01]  /*1b60*/  @!P1 SYNCS.ARRIVE.TRANS64.A1T0 RZ, [UR4+0x138], RZ ;  /* 0x000138ffffff99a7 */ /* 0x000fe20008100004 */
[----:B------:R-:W-:-:S06]  /*1b70*/  UISETP.GT.AND UP0, UPT, UR15, UR14, UPT ;  /* 0x0000000e0f00728c */ /* 0x000fcc000bf04270 */
[----:B--2---:R1:W2:Y:S03]  /*1b80*/  SYNCS.PHASECHK.TRANS64.TRYWAIT P0, [UR8+0x88], R2 ;  /* 0x00008802ff0075a7 */ /* 0x0042a60008001108 */
[----:B------:R-:W-:Y:S05]  /*1b90*/  BRA.U !UP0, `(.L_x_27) ;  /* 0x0000000108ac7547 */ /* 0x000fea000b800000 */
[----:B------:R-:W-:Y:S01]  /*1ba0*/  UIADD3 UR21, UPT, UPT, UR7, UR24, URZ ;  /* 0x0000001807157290 */ /* 0x000fe2000fffe0ff */
[----:B------:R-:W-:-:S11]  /*1bb0*/  UMOV UR25, UR6 ;  /* 0x0000000600197c82 */ /* 0x000fd60008000000 */
.L_x_32:
[----:B-1----:R-:W-:Y:S01]  /*1bc0*/  ULEA UR17, UR25, UR4, 0x3 ;  /* 0x0000000419117291 */ /* 0x002fe2000f8e18ff */
[----:B--2---:R-:W-:Y:S01]  /*1bd0*/  @!P5 MOV R3, 0x3000 ;  /* 0x000030000003d802 */ /* 0x004fe20000000f00 */
[----:B--2---:R-:W-:Y:S10]  /*1be0*/  @P0 BRA `(.L_x_28) ;  /* 0x00000000000c0947 */ /* 0x004ff40003800000 */
[----:B------:R-:W-:-:S04]  /*1bf0*/  SHF.L.U32 R5, R15, 0x1f, RZ ;  /* 0x0000001f0f057819 */ /* 0x000fc800000006ff */
[----:B------:R-:W2:Y:S02]  /*1c00*/  SYNCS.PHASECHK.TRANS64.TRYWAIT P0, [UR17+0x88], R5 ;  /* 0x00008805ff0075a7 */ /* 0x000ea40008001111 */
[----:B--2---:R-:W-:Y:S05]  /*1c10*/  @!P0 BRA `(.L_x_29) ;  /* 0x0000005c00988947 */ /* 0x004fea0003800000 */
.L_x_28:
[----:B------:R2:W-:Y:S01]  /*1c20*/  @!P5 SYNCS.ARRIVE.TRANS64 RZ, [UR17], R3 ;  /* 0x00000003ffffd9a7 */ /* 0x0005e20008000011 */
[----:B------:R-:W-:Y:S04]  /*1c30*/  BSSY.RECONVERGENT B0, `(.L_x_30) ;  /* 0x0000003000007945 */ /* 0x000fe80003800200 */
[----:B------:R-:W-:Y:S05]  /*1c40*/  @P4 BRA `(.L_x_31) ;  /* 0x0000000000044947 */ /* 0x000fea0003800000 */
[----:B------:R-:W-:Y:S05]  /*1c50*/  BPT.TRAP 0x1 ;  /* 0x000000040000795c */ /* 0x000fea0000300000 */
.L_x_31:
[----:B------:R-:W-:Y:S05]  /*1c60*/  BSYNC.RECONVERGENT B0 ;  /* 0x0000000000007941 */ /* 0x000fea0003800200 */
.L_x_30:
        /* <DEDUP_REMOVED lines=10> */
[----:B------:R-:W-:Y:S01]  /*1d10*/  UIADD3 UR16, UPT, UPT, UR16, 0x4400, URZ ;  /* 0x0000440010107890 */ /* 0x000fe2000fffe0ff */
[----:B-1----:R-:W-:Y:S01]  /*1d20*/  SHF.L.U32 R2, R15, 0x1f, RZ ;  /* 0x0000001f0f027819 */ /* 0x002fe200000006ff */
[----:B------:R-:W-:Y:S02]  /*1d30*/  UIADD3.X UR31, UPT, UPT, URZ, UR23, URZ, UP1, !UPT ;  /* 0x00000017ff1f7290 */ /* 0x000fe40008ffe4ff */
[----:B------:R-:W-:Y:S01]  /*1d40*/  UIADD3.X UR29, UPT, UPT, URZ, UR23, URZ, UP0, !UPT ;  /* 0x00000017ff1d7290 */ /* 0x000fe200087fe4ff */
[----:B------:R1:W1:Y:S01]  /*1d50*/  SYNCS.PHASECHK.TRANS64.TRYWAIT P0, [UR8+0x88], R2 ;  /* 0x00008802ff0075a7 */ /* 0x0002620008001108 */
[----:B------:R-:W-:Y:S01]  /*1d60*/  ULEA UR8, UR25, UR4, 0xd ;  /* 0x0000000419087291 */ /* 0x000fe2000f8e68ff */
[----:B------:R-:W-:Y:S01]  /*1d70*/  UMOV UR26, 0x0 ;  /* 0x00000000001a7882 */ /* 0x000fe20000000000 */
[----:B------:R-:W-:-:S02]  /*1d80*/  UMOV UR27, 0x10000000 ;  /* 0x10000000001b7882 */ /* 0x000fc40000000000 */
[----:B------:R-:W-:Y:S01]  /*1d90*/  UIADD3 UR8, UPT, UPT, UR8, 0x15400, URZ ;  /* 0x0001540008087890 */ /* 0x000fe2000fffe0ff */
[----:B------:R-:W-:Y:S01]  /*1da0*/  UMOV UR19, UR35 ;  /* 0x0000002300137c82 */ /* 0x000fe20008000000 */
[----:B------:R-:W-:Y:S01]  /*1db0*/  UMOV UR20, UR36 ;  /* 0x0000002400147c82 */ /* 0x000fe20008000000 */
[----:B------:R-:W-:Y:S01]  /*1dc0*/  UMOV UR12, UR36 ;  /* 0x00000024000c7c82 */ /* 0x000fe20008000000 */
[----:B------:R-:W-:Y:S01]  /*1dd0*/  UMOV UR9, UR17 ;  /* 0x0000001100097c82 */ /* 0x000fe20008000000 */
[----:B------:R-:W-:Y:S01]  /*1de0*/  UMOV UR11, UR18 ;  /* 0x00000012000b7c82 */ /* 0x000fe20008000000 */
[----:B------:R1:W-:Y:S01]  /*1df0*/  UTMALDG.3D [UR16], [UR30], desc[UR26] ;  /* 0x00001a101e0075b4 */ /* 0x0003e20008011000 */
[----:B------:R-:W-:Y:S01]  /*1e00*/  UIADD3 UR24, UPT, UPT, UR24, 0x1, URZ ;  /* 0x0000000118187890 */ /* 0x000fe2000fffe0ff */
[----:B------:R-:W-:-:S03]  /*1e10*/  UMOV UR25, UR6 ;  /* 0x0000000600197c82 */ /* 0x000fc60008000000 */
[----:B------:R-:W-:Y:S01]  /*1e20*/  UISETP.NE.AND UP0, UPT, UR24, UR21, UPT ;  /* 0x000000151800728c */ /* 0x000fe2000bf05270 */
[----:B------:R1:W-:Y:S08]  /*1e30*/  UTMALDG.3D [UR8], [UR28], desc[UR26] ;  /* 0x00001a081c0075b4 */ /* 0x0003f00008011000 */
[----:B------:R-:W-:Y:S05]  /*1e40*/  BRA.U UP0, `(.L_x_32) ;  /* 0xfffffffd005c7547 */ /* 0x000fea000b83ffff */
.L_x_27:
[----:B-1----:R-:W-:Y:S01]  /*1e50*/  LEA R2, R14, UR4, 0x3 ;  /* 0x000000040e027c11 */ /* 0x002fe2000f8e18ff */
[----:B------:R-:W-:Y:S01]  /*1e60*/  NOP ;  /* 0x0000000000007918 */ /* 0x000fe20000000000 */
[----:B--2---:R-:W-:Y:S02]  /*1e70*/  SHF.L.U32 R3, R12, 0x1f, RZ ;  /* 0x0000001f0c037819 */ /* 0x004fe400000006ff */
[----:B------:R-:W-:Y:S02]  /*1e80*/  LEA R4, R14, UR4, 0x4 ;  /* 0x000000040e047c11 */ /* 0x000fe4000f8e20ff */
[----:B------:R-:W1:Y:S02]  /*1e90*/  SYNCS.PHASECHK.TRANS64.TRYWAIT P0, [R2+URZ+0x140], R3 ;  /* 0x00014003020075a7 */ /* 0x000e6400080011ff */
[----:B-1----:R-:W-:Y:S05]  /*1ea0*/  @!P0 BRA `(.L_x_33) ;  /* 0x0000005c000c8947 */ /* 0x002fea0003800000 */
.L_x_122:
[----:B------:R-:W2:Y:S01]  /*1eb0*/  LDS.128 R4, [R4+0x1d0] ;  /* 0x0001d00004047984 */ /* 0x000ea20000000c00 */
[----:B---3--:R-:W-:Y:S01]  /*1ec0*/  ISETP.GE.AND P0, PT, R40, 0x1, PT ;  /* 0x000000012800780c */ /* 0x008fe20003f06270 */
[----:B-1----:R-:W-:Y:S01]  /*1ed0*/  VIADD R2, R2, 0x150 ;  /* 0x0000015002027836 */ /* 0x002fe20000000000 */
[----:B------:R-:W-:Y:S01]  /*1ee0*/  @!PT LDS RZ, [RZ] ;  /* 0x00000000fffff984 */ /* 0x000fe20000000800 */
[----:B------:R-:W-:Y:S01]  /*1ef0*/  @!PT LDS RZ, [RZ] ;  /* 0x00000000fffff984 */ /* 0x000fe20000000800 */
[----:B------:R-:W-:Y:S01]  /*1f00*/  @!PT LDS RZ, [RZ] ;  /* 0x00000000fffff984 */ /* 0x000fe20000000800 */
[----:B------:R-:W-:Y:S01]  /*1f10*/  @!PT LDS RZ, [RZ] ;  /* 0x00000000fffff984 */ /* 0x000fe20000000800 */
[----:B------:R1:W-:Y:S06]  /*1f20*/  MEMBAR.ALL.CTA ;  /* 0x0000000000007992 */ /* 0x0003ec0000008000 */
[----:B-1----:R-:W1:Y:S01]  /*1f30*/  FENCE.VIEW.ASYNC.S ;  /* 0x00000000000073c6 */ /* 0x002e620000000000 */
[----:B------:R-:W-:-:S04]  /*1f40*/  PRMT R2, RZ, 0x654, R2 ;  /* 0x00000654ff027816 */ /* 0x000fc80000000002 */
[----:B-1----:R1:W-:Y:S01]  /*1f50*/  SYNCS.ARRIVE.TRANS64.RED.A1T0 RZ, [R2+URZ], RZ ;  /* 0x000000ff02ff79a7 */ /* 0x0023e200081004ff */
[----:B--2---:R-:W-:-:S13]  /*1f60*/  LOP3.LUT P2, RZ, R6, 0x1, RZ, 0xc0, !PT ;  /* 0x0000000106ff7812 */ /* 0x004fda000784c0ff */
[----:B------:R-:W-:Y:S01]  /*1f70*/  @P2 SHF.R.U32.HI R3, RZ, 0x10, R5 ;  /* 0x00000010ff032819 */ /* 0x000fe20000011605 */
[----:B------:R-:W-:Y:S01]  /*1f80*/  VOTEU.ANY UP0, P2 ;  /* 0x0000000000ff7886 */ /* 0x000fe20001000100 */
[----:B------:R-:W-:Y:S02]  /*1f90*/  @P2 MOV R13, R4 ;  /* 0x00000004000d2202 */ /* 0x000fe40000000f00 */
[----:B------:R-:W-:Y:S02]  /*1fa0*/  @P2 R2UR.BROADCAST UR8, R3 ;  /* 0x00000000030822ca */ /* 0x000fe400008e0000 */
[----:B------:R-:W-:-:S11]  /*1fb0*/  @P2 LOP3.LUT R11, R5, 0xffff, RZ, 0xc0, !PT ;  /* 0x0000ffff050b2812 */ /* 0x000fd600078ec0ff */
[----:B------:R-:W-:Y:S01]  /*1fc0*/  @UP0 UMOV UR36, UR8 ;  /* 0x0000000800240c82 */ /* 0x000fe20008000000 */
[----:B-1----:R-:W-:Y:S05]  /*1fd0*/  @!P0 BRA `(.L_x_34) ;  /* 0x0000000000b88947 */ /* 0x002fea0003800000 */
[----:B------:R-:W4:Y:S01]  /*1fe0*/  LDC.64 R4, c[0x0][0xb18] ;  /* 0x0002c600ff047b82 */ /* 0x000f220000000a00 */
[----:B------:R-:W-:-:S07]  /*1ff0*/  ISETP.NE.AND P3, PT, R40, 0x1, PT ;  /* 0x000000012800780c */ /* 0x000fce0003f65270 */
[----:B------:R-:W1:Y:S08]  /*2000*/  LDC.64 R6, c[0x0][0xb10] ;  /* 0x0002c400ff067b82 */ /* 0x000e700000000a00 */
[----:B------:R-:W2:Y:S08]  /*2010*/  LDC R16, c[0x0][0xb20] ;  /* 0x0002c800ff107b82 */ /* 0x000eb00000000800 */
[----:B------:R-:W3:Y:S01]  /*2020*/  LDC R18, c[0x0][0xb0c] ;  /* 0x0002c300ff127b82 */ /* 0x000ee20000000800 */
[----:B----4-:R-:W-:Y:S01]  /*2030*/  IMAD.HI.U32 R17, R0, R5, RZ ;  /* 0x0000000500117227 */ /* 0x010fe200078e00ff */
[----:B------:R-:W-:-:S03]  /*2040*/  ISETP.NE.AND P0, PT, R4, 0x1, PT ;  /* 0x000000010400780c */ /* 0x000fc60003f05270 */
[----:B------:R-:W-:-:S03]  /*2050*/  IMAD.HI.U32 R5, R11, R5, RZ ;  /* 0x000000050b057227 */ /* 0x000fc600078e00ff */
[----:B------:R-:W4:Y:S01]  /*2060*/  LDC.64 R2, c[0x0][0xb28] ;  /* 0x0002ca00ff027b82 */ /* 0x000f220000000a00 */
[----:B-1----:R-:W-:-:S04]  /*2070*/  IMAD.HI.U32 R20, R9, R6, RZ ;  /* 0x0000000609147227 */ /* 0x002fc800078e00ff */
[----:B------:R-:W-:Y:S01]  /*2080*/  IMAD.HI.U32 R22, R13, R6, RZ ;  /* 0x000000060d167227 */ /* 0x000fe200078e00ff */
[----:B------:R-:W-:Y:S02]  /*2090*/  SHF.R.U32.HI R20, RZ, R7, R20 ;  /* 0x00000007ff147219 */ /* 0x000fe40000011614 */
[-C--:B--2---:R-:W-:Y:S02]  /*20a0*/  SHF.R.U32.HI R17, RZ, R16.reuse, R17 ;  /* 0x00000010ff117219 */ /* 0x084fe40000011611 */
[----:B------:R-:W-:Y:S02]  /*20b0*/  SHF.R.U32.HI R16, RZ, R16, R5 ;  /* 0x00000010ff107219 */ /* 0x000fe40000011605 */
[----:B------:R-:W-:Y:S02]  /*20c0*/  SEL R17, R0, R17, !P0 ;  /* 0x0000001100117207 */ /* 0x000fe40004000000 */
[----:B------:R-:W-:Y:S02]  /*20d0*/  SHF.R.U32.HI R22, RZ, R7, R22 ;  /* 0x00000007ff167219 */ /* 0x000fe40000011616 */
[----:B---3--:R-:W-:-:S02]  /*20e0*/  ISETP.NE.AND P1, PT, R18, 0x1, PT ;  /* 0x000000011200780c */ /* 0x008fc40003f25270 */
[----:B------:R-:W-:Y:S02]  /*20f0*/  SEL R5, R11, R16, !P0 ;  /* 0x000000100b057207 */ /* 0x000fe40004000000 */
[----:B------:R-:W-:Y:S02]  /*2100*/  SEL R19, R9, R20, !P1 ;  /* 0x0000001409137207 */ /* 0x000fe40004800000 */
[----:B------:R-:W-:Y:S01]  /*2110*/  SEL R7, R13, R22, !P1 ;  /* 0x000000160d077207 */ /* 0x000fe20004800000 */
[----:B----4-:R-:W-:-:S04]  /*2120*/  IMAD.HI.U32 R20, R17, R2, RZ ;  /* 0x0000000211147227 */ /* 0x010fc800078e00ff */
[----:B------:R-:W-:Y:S01]  /*2130*/  IMAD.HI.U32 R6, R19, R2, RZ ;  /* 0x0000000213067227 */ /* 0x000fe200078e00ff */
[----:B------:R-:W-:-:S04]  /*2140*/  @P3 SHF.R.U32.HI R17, RZ, R3, R20 ;  /* 0x00000003ff113219 */ /* 0x000fc80000011614 */
        /* <DEDUP_REMOVED lines=8> */
[----:B------:R-:W-:-:S04]  /*21d0*/  @!P0 IMAD.HI.U32 R16, R7, R2, RZ ;  /* 0x0000000207108227 */ /* 0x000fc800078e00ff */
[----:B------:R-:W-:Y:S01]  /*21e0*/  IMAD.MOV R2, RZ, RZ, -R6 ;  /* 0x000000ffff027224 */ /* 0x000fe200078e0a06 */
[----:B------:R-:W-:-:S03]  /*21f0*/  @!P0 SHF.R.U32.HI R16, RZ, R3, R16 ;  /* 0x00000003ff108219 */ /* 0x000fc60000011610 */
[----:B------:R-:W-:Y:S01]  /*2200*/  IMAD R2, R40, R2, R5 ;  /* 0x0000000228027224 */ /* 0x000fe200078e0205 */
[----:B------:R-:W-:Y:S02]  /*2210*/  @!P0 SEL R3, R7, R16, !P3 ;  /* 0x0000001007038207 */ /* 0x000fe40005800000 */
[----:B------:R-:W-:-:S03]  /*2220*/  IADD3 R16, PT, PT, -R5, RZ, RZ ;  /* 0x000000ff05107210 */ /* 0x000fc60007ffe1ff */
[--C-:B------:R-:W-:Y:S02]  /*2230*/  @!P0 IMAD.IADD R6, R6, 0x1, -R3.reuse ;  /* 0x0000000106068824 */ /* 0x100fe400078e0a03 */
[----:B------:R-:W-:Y:S01]  /*2240*/  @!P0 IMAD R3, R2, R19, R3 ;  /* 0x0000001302038224 */ /* 0x000fe200078e0203 */
[----:B------:R-:W-:Y:S01]  /*2250*/  IADD3 R2, PT, PT, -R7, RZ, RZ ;  /* 0x000000ff07027210 */ /* 0x000fe20007ffe1ff */
[----:B------:R-:W-:Y:S02]  /*2260*/  @!P0 IMAD R5, R40, R6, R7 ;  /* 0x0000000628058224 */ /* 0x000fe400078e0207 */
[----:B------:R-:W-:Y:S02]  /*2270*/  IMAD R11, R4, R16, R11 ;  /* 0x00000010040b7224 */ /* 0x000fe400078e020b */
[----:B------:R-:W-:Y:S02]  /*2280*/  @!P0 IMAD.MOV.U32 R7, RZ, RZ, R3 ;  /* 0x000000ffff078224 */ /* 0x000fe400078e0003 */
[----:B------:R-:W-:-:S02]  /*2290*/  IMAD R2, R18, R2, R13 ;  /* 0x0000000212027224 */ /* 0x000fc400078e020d */
[----:B------:R-:W-:Y:S02]  /*22a0*/  IMAD R11, R5, R4, R11 ;  /* 0x00000004050b7224 */ /* 0x000fe400078e020b */
[----:B------:R-:W-:Y:S02]  /*22b0*/  IMAD R13, R7, R18, R2 ;  /* 0x00000012070d7224 */ /* 0x000fe400078e0202 */
.L_x_34:
[----:B------:R-:W1:Y:S02]  /*22c0*/  LDCU UR8, c[0x0][0xb30] ;  /* 0x00016600ff0877ac */ /* 0x000e640008000800 */
[----:B-1----:R-:W-:-:S09]  /*22d0*/  UISETP.NE.AND UP0, UPT, UR8, 0x1, UPT ;  /* 0x000000010800788c */ /* 0x002fd2000bf05270 */
[----:B------:R-:W-:Y:S05]  /*22e0*/  BRA.U UP0, `(.L_x_35) ;  /* 0x0000000100407547 */ /* 0x000fea000b800000 */
[----:B------:R-:W1:Y:S08]  /*22f0*/  LDC.64 R4, c[0x0][0xb10] ;  /* 0x0002c400ff047b82 */ /* 0x000e700000000a00 */
[----:B------:R-:W2:Y:S08]  /*2300*/  LDC.64 R2, c[0x0][0xb18] ;  /* 0x0002c600ff027b82 */ /* 0x000eb00000000a00 */
[----:B------:R-:W3:Y:S08]  /*2310*/  LDC R6, c[0x0][0xb20] ;  /* 0x0002c800ff067b82 */ /* 0x000ef00000000800 */
[----:B------:R-:W4:Y:S01]  /*2320*/  LDC R16, c[0x0][0xb0c] ;  /* 0x0002c300ff107b82 */ /* 0x000f220000000800 */
[----:B-1----:R-:W-:-:S05]  /*2330*/  IMAD.HI.U32 R4, R13, R4, RZ ;  /* 0x000000040d047227 */ /* 0x002fca00078e00ff */
[----:B------:R-:W-:Y:S01]  /*2340*/  SHF.R.U32.HI R4, RZ, R5, R4 ;  /* 0x00000005ff047219 */ /* 0x000fe20000011604 */
[----:B--2---:R-:W-:Y:S01]  /*2350*/  IMAD.HI.U32 R3, R11, R3, RZ ;  /* 0x000000030b037227 */ /* 0x004fe200078e00ff */
[----:B------:R-:W-:-:S04]  /*2360*/  ISETP.NE.AND P0, PT, R2, 0x1, PT ;  /* 0x000000010200780c */ /* 0x000fc80003f05270 */
[----:B---3--:R-:W-:-:S04]  /*2370*/  SHF.R.U32.HI R6, RZ, R6, R3 ;  /* 0x00000006ff067219 */ /* 0x008fc80000011603 */
[----:B------:R-:W-:Y:S02]  /*2380*/  SEL R3, R11, R6, !P0 ;  /* 0x000000060b037207 */ /* 0x000fe40004000000 */
[----:B----4-:R-:W-:-:S04]  /*2390*/  ISETP.NE.AND P1, PT, R16, 0x1, PT ;  /* 0x000000011000780c */ /* 0x010fc80003f25270 */
[----:B------:R-:W-:-:S05]  /*23a0*/  SEL R4, R13, R4, !P1 ;  /* 0x000000040d047207 */ /* 0x000fca0004800000 */
[----:B------:R-:W-:Y:S02]  /*23b0*/  IMAD.IADD R5, R3, 0x1, -R4 ;  /* 0x0000000103057824 */ /* 0x000fe400078e0a04 */
[----:B------:R-:W-:Y:S02]  /*23c0*/  IMAD.IADD R3, R4, 0x1, -R3 ;  /* 0x0000000104037824 */ /* 0x000fe400078e0a03 */
[----:B------:R-:W-:Y:S02]  /*23d0*/  IMAD R13, R5, R16, R13 ;  /* 0x00000010050d7224 */ /* 0x000fe400078e020d */
[----:B------:R-:W-:-:S07]  /*23e0*/  IMAD R11, R3, R2, R11 ;  /* 0x00000002030b7224 */ /* 0x000fce00078e020b */
.L_x_35:
[----:B------:R-:W-:Y:S01]  /*23f0*/  VIADD R14, R14, 0x1 ;  /* 0x000000010e0e7836 */ /* 0x000fe20000000000 */
[----:B------:R-:W-:Y:S01]  /*2400*/  PLOP3.LUT P1, PT, PT, PT, PT, 0x80, 0x8 ;  /* 0x000000000008781c */ /* 0x000fe20003f2f070 */
[----:B------:R-:W-:Y:S02]  /*2410*/  IMAD.IADD R21, R13, 0x1, R96 ;  /* 0x000000010d157824 */ /* 0x000fe400078e0260 */
[----:B------:R-:W-:Y:S01]  /*2420*/  IMAD.IADD R20, R11, 0x1, R94 ;  /* 0x000000010b147824 */ /* 0x000fe200078e025e */
[----:B------:R-:W-:-:S04]  /*2430*/  ISETP.NE.AND P0, PT, R14, 0x2, PT ;  /* 0x000000020e00780c */ /* 0x000fc80003f05270 */
[----:B------:R-:W-:Y:S02]  /*2440*/  SEL R3, RZ, 0x1, P0 ;  /* 0x00000001ff037807 */ /* 0x000fe40000000000 */
[----:B------:R-:W-:Y:S02]  /*2450*/  SEL R14, R14, RZ, P0 ;  /* 0x000000ff0e0e7207 */ /* 0x000fe40000000000 */
[----:B------:R-:W-:Y:S01]  /*2460*/  LOP3.LUT R12, R12, R3, RZ, 0x3c, !PT ;  /* 0x000000030c0c7212 */ /* 0x000fe200078e3cff */
[----:B------:R-:W-:Y:S06]  /*2470*/  @P2 BRA `(.L_x_36) ;  /* 0xfffffff000982947 */ /* 0x000fec000383ffff */
[----:B------:R-:W-:Y:S01]  /*2480*/  UIADD3 UR4, UPT, UPT, UR4, 0x88, URZ ;  /* 0x0000008804047890 */ /* 0x000fe2000fffe0ff */
[----:B------:R-:W-:-:S03]  /*2490*/  SHF.L.U32 R3, R15, 0x1f, RZ ;  /* 0x0000001f0f037819 */ /* 0x000fc600000006ff */
[----:B------:R-:W-:-:S09]  /*24a0*/  ULEA UR5, UR6, UR4, 0x3 ;  /* 0x0000000406057291 */ /* 0x000fd2000f8e18ff */
[----:B------:R-:W1:Y:S02]  /*24b0*/  SYNCS.PHASECHK.TRANS64.TRYWAIT P0, [UR5], R3 ;  /* 0x00000003ff0075a7 */ /* 0x000e640008001105 */
[----:B-1----:R-:W-:Y:S05]  /*24c0*/  @!P0 BRA `(.L_x_37) ;  /* 0x0000005400988947 */ /* 0x002fea0003800000 */
.L_x_124:
[----:B------:R-:W-:-:S04]  /*24d0*/  UIADD3 UR6, UPT, UPT, UR6, 0x1, URZ ;  /* 0x0000000106067890 */ /* 0x000fc8000fffe0ff */
[----:B------:R-:W-:-:S04]  /*24e0*/  UISETP.NE.AND UP0, UPT, UR6, 0x11, UPT ;  /* 0x000000110600788c */ /* 0x000fc8000bf05270 */
[----:B------:R-:W-:Y:S02]  /*24f0*/  USEL UR7, URZ, 0x1, UP0 ;  /* 0x00000001ff077887 */ /* 0x000fe40008000000 */
[----:B------:R-:W-:-:S04]  /*2500*/  USEL UR6, UR6, URZ, UP0 ;  /* 0x000000ff06067287 */ /* 0x000fc80008000000 */
[----:B------:R-:W-:Y:S01]  /*2510*/  ULEA UR5, UR6, UR4, 0x3 ;  /* 0x0000000406057291 */ /* 0x000fe2000f8e18ff */
[----:B------:R-:W-:-:S04]  /*2520*/  LOP3.LUT R2, R15, UR7, RZ, 0x3c, !PT ;  /* 0x000000070f027c12 */ /* 0x000fc8000f8e3cff */
[----:B-1----:R-:W-:-:S04]  /*2530*/  SHF.L.U32 R3, R2, 0x1f, RZ ;  /* 0x0000001f02037819 */ /* 0x002fc800000006ff */
[----:B------:R-:W1:Y:S02]  /*2540*/  SYNCS.PHASECHK.TRANS64.TRYWAIT P0, [UR5], R3 ;  /* 0x00000003ff0075a7 */ /* 0x000e640008001105 */
[----:B-1----:R-:W-:Y:S05]  /*2550*/  @!P0 BRA `(.L_x_38) ;  /* 0x00000054008c8947 */ /* 0x002fea0003800000 */
.L_x_126:
        /* <DEDUP_REMOVED lines=9> */
.L_x_128:
        /* <DEDUP_REMOVED lines=9> */
.L_x_130:
        /* <DEDUP_REMOVED lines=9> */
.L_x_132:
        /* <DEDUP_REMOVED lines=9> */
.L_x_134:
        /* <DEDUP_REMOVED lines=9> */
.L_x_136:
        /* <DEDUP_REMOVED lines=9> */
.L_x_138:
        /* <DEDUP_REMOVED lines=9> */
.L_x_140:
        /* <DEDUP_REMOVED lines=9> */
.L_x_142:
        /* <DEDUP_REMOVED lines=9> */
.L_x_144:
        /* <DEDUP_REMOVED lines=9> */
.L_x_146:
        /* <DEDUP_REMOVED lines=9> */
.L_x_148:
        /* <DEDUP_REMOVED lines=9> */
.L_x_150:
        /* <DEDUP_REMOVED lines=9> */
.L_x_152:
        /* <DEDUP_REMOVED lines=9> */
.L_x_154:
[----:B------:R-:W-:-:S04]  /*2d40*/  UIADD3 UR6, UPT, UPT, UR6, 0x1, URZ ;  /* 0x0000000106067890 */ /* 0x000fc8000fffe0ff */
[----:B------:R-:W-:-:S04]  /*2d50*/  UISETP.NE.AND UP0, UPT, UR6, 0x11, UPT ;  /* 0x000000110600788c */ /* 0x000fc8000bf05270 */
[----:B------:R-:W-:Y:S02]  /*2d60*/  USEL UR5, URZ, 0x1, UP0 ;  /* 0x00000001ff057887 */ /* 0x000fe40008000000 */
[----:B------:R-:W-:-:S04]  /*2d70*/  USEL UR6, UR6, URZ, UP0 ;  /* 0x000000ff06067287 */ /* 0x000fc80008000000 */
[----:B------:R-:W-:Y:S01]  /*2d80*/  ULEA UR6, UR6, UR4, 0x3 ;  /* 0x0000000406067291 */ /* 0x000fe2000f8e18ff */
[----:B-1----:R-:W-:-:S04]  /*2d90*/  LOP3.LUT R3, R2, UR5, RZ, 0x3c, !PT ;  /* 0x0000000502037c12 */ /* 0x002fc8000f8e3cff */
[----:B------:R-:W-:Y:S01]  /*2da0*/  SHF.L.U32 R3, R3, 0x1f, RZ ;  /* 0x0000001f03037819 */ /* 0x000fe200000006ff */
[----:B----4-:R-:W-:-:S07]  /*2db0*/  IMAD.U32 R0, RZ, RZ, UR6 ;  /* 0x00000006ff007e24 */ /* 0x010fce000f8e00ff */
.L_x_53:
[----:B-1----:R1:W2:Y:S02]  /*2dc0*/  SYNCS.PHASECHK.TRANS64.TRYWAIT P0, [R0+URZ], R3 ;  /* 0x00000003000075a7 */ /* 0x0022a400080011ff */
[----:B--2---:R-:W-:Y:S05]  /*2dd0*/  @!P0 NANOSLEEP.SYNCS 0x989680 ;  /* 0x009896800000895d */ /* 0x004fea0003900000 */
[----:B------:R-:W2:Y:S02]  /*2de0*/  @!P0 SYNCS.PHASECHK.TRANS64 P0, [R0+URZ], R3 ;  /* 0x00000003000085a7 */ /* 0x000ea400080010ff */
[----:B--2---:R-:W-:Y:S05]  /*2df0*/  @P0 EXIT ;  /* 0x000000000000094d */ /* 0x004fea0003800000 */
[----:B------:R-:W-:Y:S05]  /*2e00*/  BRA `(.L_x_53) ;  /* 0xfffffffc00ec7947 */ /* 0x000fea000383ffff */
.L_x_18:
[----:B------:R-:W-:-:S04]  /*2e10*/  UISETP.NE.AND UP1, UPT, UR37, URZ, UPT ;  /* 0x000000ff2500728c */ /* 0x000fc8000bf25270 */
[----:B------:R-:W-:-:S09]  /*2e20*/  UISETP.NE.OR UP1, UPT, UR8, 0x1, UP1 ;  /* 0x000000010800788c */ /* 0x000fd20008f25670 */
[----:B------:R-:W-:Y:S05]  /*2e30*/  BRA.U UP1, `(.L_x_54) ;  /* 0x0000000501487547 */ /* 0x000fea000b800000 */
[----:B------:R-:W-:Y:S01]  /*2e40*/  ISETP.NE.AND P2, PT, R2, RZ, PT ;  /* 0x000000ff0200720c */ /* 0x000fe20003f45270 */
[----:B------:R-:W-:Y:S01]  /*2e50*/  IMAD.MOV.U32 R12, RZ, RZ, 0x1 ;  /* 0x00000001ff0c7424 */ /* 0x000fe200078e00ff */
[----:B------:R-:W-:Y:S02]  /*2e60*/  CS2R R10, SRZ ;  /* 0x00000000000a7805 */ /* 0x000fe4000001ff00 */
[----:B------:R-:W-:Y:S01]  /*2e70*/  CS2R R8, SRZ ;  /* 0x0000000000087805 */ /* 0x000fe2000001ff00 */
[----:B------:R-:W-:Y:S01]  /*2e80*/  UMOV UR4, 0x400 ;  /* 0x0000040000047882 */ /* 0x000fe20000000000 */
[----:B------:R-:W-:Y:S01]  /*2e90*/  UMOV UR6, URZ ;  /* 0x000000ff00067c82 */ /* 0x000fe20008000000 */
[----:B------:R-:W-:-:S12]  /*2ea0*/  ULEA UR37, UR37, UR4, 0x18 ;  /* 0x0000000425257291 */ /* 0x000fd8000f8ec0ff */
.L_x_58:
[----:B------:R-:W-:Y:S02]  /*2eb0*/  LEA R0, R8, UR37, 0x3 ;  /* 0x0000002508007c11 */ /* 0x000fe4000f8e18ff */
[----:B------:R-:W-:-:S03]  /*2ec0*/  SHF.L.U32 R5, R9, 0x1f, RZ ;  /* 0x0000001f09057819 */ /* 0x000fc600000006ff */
[----:B------:R-:W-:Y:S01]  /*2ed0*/  VIADD R4, R0, 0x1b0 ;  /* 0x000001b000047836 */ /* 0x000fe20000000000 */
[----:B------:R-:W1:Y:S02]  /*2ee0*/  SYNCS.PHASECHK.TRANS64.TRYWAIT P0, [R0+URZ+0x1a0], R5 ;  /* 0x0001a005000075a7 */ /* 0x000e6400080011ff */
[----:B-1----:R-:W-:Y:S05]  /*2ef0*/  @!P0 BRA `(.L_x_55) ;  /* 0x00000050008c8947 */ /* 0x002fea0003800000 */
.L_x_155:
[----:B------:R-:W-:Y:S01]  /*2f00*/  ULEA UR5, UR6, UR37, 0x3 ;  /* 0x0000002506057291 */ /* 0x000fe2000f8e18ff */
[----:B------:R-:W-:Y:S02]  /*2f10*/  PRMT R4, RZ, 0x654, R4 ;  /* 0x00000654ff047816 */ /* 0x000fe40000000004 */
[----:B-1----:R-:W-:Y:S01]  /*2f20*/  SHF.L.U32 R5, R12, 0x1f, RZ ;  /* 0x0000001f0c057819 */ /* 0x002fe200000006ff */
[----:B------:R-:W-:Y:S01]  /*2f30*/  UIADD3 UR4, UPT, UPT, UR5, 0x140, URZ ;  /* 0x0000014005047890 */ /* 0x000fe2000fffe0ff */
[----:B------:R1:W-:Y:S05]  /*2f40*/  SYNCS.ARRIVE.TRANS64.RED.A1T0 RZ, [R4+URZ], RZ ;  /* 0x000000ff04ff79a7 */ /* 0x0003ea00081004ff */
[----:B------:R-:W-:Y:S01]  /*2f50*/  IMAD.U32 R7, RZ, RZ, UR4 ;  /* 0x00000004ff077e24 */ /* 0x000fe2000f8e00ff */
[----:B------:R-:W2:Y:S04]  /*2f60*/  SYNCS.PHASECHK.TRANS64.TRYWAIT P0, [UR5+0x150], R5 ;  /* 0x00015005ff0075a7 */ /* 0x000ea80008001105 */
[----:B------:R-:W-:Y:S01]  /*2f70*/  PRMT R6, R2, 0x654, R7 ;  /* 0x0000065402067816 */ /* 0x000fe20000000007 */
[----:B-1----:R-:W-:Y:S01]  /*2f80*/  @!P2 IMAD.MOV.U32 R4, RZ, RZ, 0x10 ;  /* 0x00000010ff04a424 */ /* 0x002fe200078e00ff */
[----:B--2---:R-:W-:Y:S06]  /*2f90*/  @!P0 BRA `(.L_x_56) ;  /* 0x0000005000788947 */ /* 0x004fec0003800000 */
.L_x_157:
[----:B------:R-:W-:Y:S01]  /*2fa0*/  ULEA UR4, UR6, UR37, 0x4 ;  /* 0x0000002506047291 */ /* 0x000fe2000f8e20ff */
[----:B------:R-:W-:Y:S01]  /*2fb0*/  SEL R3, R6, R3, !P2 ;  /* 0x0000000306037207 */ /* 0x000fe20005000000 */
[----:B------:R-:W-:Y:S01]  /*2fc0*/  UIADD3 UR5, UPT, UPT, UR5, 0x140, URZ ;  /* 0x0000014005057890 */ /* 0x000fe2000fffe0ff */
[----:B-1----:R-:W-:Y:S01]  /*2fd0*/  LEA R0, R11, UR37, 0x3 ;  /* 0x000000250b007c11 */ /* 0x002fe2000f8e18ff */
[----:B------:R-:W-:Y:S01]  /*2fe0*/  UIADD3 UR4, UPT, UPT, UR4, 0x1d0, URZ ;  /* 0x000001d004047890 */ /* 0x000fe2000fffe0ff */
[----:B------:R-:W-:Y:S01]  /*2ff0*/  SHF.L.U32 R5, R10, 0x1f, RZ ;  /* 0x0000001f0a057819 */ /* 0x000fe200000006ff */
[----:B------:R1:W-:Y:S01]  /*3000*/  @!P2 SYNCS.ARRIVE.TRANS64.RED RZ, [R3+URZ], R4 ;  /* 0x0000000403ffa9a7 */ /* 0x0003e200080004ff */
[----:B------:R-:W-:Y:S01]  /*3010*/  UIADD3 UR6, UPT, UPT, UR6, 0x1, URZ ;  /* 0x0000000106067890 */ /* 0x000fe2000fffe0ff */
[----:B------:R-:W-:-:S03]  /*3020*/  VIADD R8, R8, 0x1 ;  /* 0x0000000108087836 */ /* 0x000fc60000000000 */
[----:B------:R-:W-:Y:S02]  /*3030*/  UISETP.NE.AND UP0, UPT, UR6, 0x2, UPT ;  /* 0x000000020600788c */ /* 0x000fe4000bf05270 */
[----:B------:R-:W-:Y:S06]  /*3040*/  UGETNEXTWORKID.BROADCAST [UR4], [UR5] ;  /* 0x00000000040073ca */ /* 0x000fec0008000100 */
[----:B------:R-:W-:Y:S01]  /*3050*/  USEL UR4, URZ, 0x1, UP0 ;  /* 0x00000001ff047887 */ /* 0x000fe20008000000 */
[----:B------:R-:W-:Y:S01]  /*3060*/  ISETP.NE.AND P0, PT, R8, 0x2, PT ;  /* 0x000000020800780c */ /* 0x000fe20003f05270 */
[----:B------:R-:W-:Y:S01]  /*3070*/  USEL UR6, UR6, URZ, UP0 ;  /* 0x000000ff06067287 */ /* 0x000fe20008000000 */
[----:B------:R-:W2:Y:S03]  /*3080*/  SYNCS.PHASECHK.TRANS64.TRYWAIT P1, [R0+URZ+0x140], R5 ;  /* 0x00014005000075a7 */ /* 0x000ea600080211ff */
[----:B------:R-:W-:Y:S01]  /*3090*/  LOP3.LUT R12, R12, UR4, RZ, 0x3c, !PT ;  /* 0x000000040c0c7c12 */ /* 0x000fe2000f8e3cff */
[----:B-12---:R-:W-:Y:S07]  /*30a0*/  @!P1 BRA `(.L_x_57) ;  /* 0x00000050004c9947 */ /* 0x006fee0003800000 */
.L_x_158:
[C---:B------:R-:W-:Y:S01]  /*30b0*/  LEA R4, R11.reuse, UR37, 0x4 ;  /* 0x000000250b047c11 */ /* 0x040fe2000f8e20ff */
[----:B-1----:R-:W-:Y:S01]  /*30c0*/  VIADD R0, R0, 0x150 ;  /* 0x0000015000007836 */ /* 0x002fe20000000000 */
[----:B------:R-:W-:Y:S01]  /*30d0*/  SEL R8, R8, RZ, P0 ;  /* 0x000000ff08087207 */ /* 0x000fe20000000000 */
[----:B------:R-:W-:-:S03]  /*30e0*/  VIADD R11, R11, 0x1 ;  /* 0x000000010b0b7836 */ /* 0x000fc60000000000 */
[----:B------:R-:W1:Y:S01]  /*30f0*/  LDS.128 R4, [R4+0x1d0] ;  /* 0x0001d00004047984 */ /* 0x000e620000000c00 */
[----:B------:R-:W-:Y:S02]  /*3100*/  PRMT R0, RZ, 0x654, R0 ;  /* 0x00000654ff007816 */ /* 0x000fe40000000000 */
[C---:B------:R-:W-:Y:S01]  /*3110*/  ISETP.NE.AND P1, PT, R11.reuse, 0x2, PT ;  /* 0x000000020b00780c */ /* 0x040fe20003f25270 */
[----:B------:R-:W-:Y:S01]  /*3120*/  @!PT LDS RZ, [RZ] ;  /* 0x00000000fffff984 */ /* 0x000fe20000000800 */
[----:B------:R-:W-:Y:S01]  /*3130*/  @!PT LDS RZ, [RZ] ;  /* 0x00000000fffff984 */ /* 0x000fe20000000800 */
[----:B------:R-:W-:Y:S01]  /*3140*/  @!PT LDS RZ, [RZ] ;  /* 0x00000000fffff984 */ /* 0x000fe20000000800 */
[----:B------:R-:W-:Y:S01]  /*3150*/  @!PT LDS RZ, [RZ] ;  /* 0x00000000fffff984 */ /* 0x000fe20000000800 */
[----:B------:R2:W-:Y:S06]  /*3160*/  MEMBAR.ALL.CTA ;  /* 0x0000000000007992 */ /* 0x0005ec0000008000 */
[----:B--2---:R-:W2:Y:S01]  /*3170*/  FENCE.VIEW.ASYNC.S ;  /* 0x00000000000073c6 */ /* 0x004ea20000000000 */
[----:B------:R-:W-:Y:S01]  /*3180*/  SEL R11, R11, RZ, P1 ;  /* 0x000000ff0b0b7207 */ /* 0x000fe20000800000 */
[----:B--2---:R2:W-:Y:S01]  /*3190*/  SYNCS.ARRIVE.TRANS64.RED.A1T0 RZ, [R0+URZ], RZ ;  /* 0x000000ff00ff79a7 */ /* 0x0045e200081004ff */
[----:B-1----:R-:W-:-:S02]  /*31a0*/  LOP3.LUT P3, RZ, R6, 0x1, RZ, 0xc0, !PT ;  /* 0x0000000106ff7812 */ /* 0x002fc4000786c0ff */
[----:B------:R-:W-:-:S04]  /*31b0*/  SEL R5, RZ, 0x1, P1 ;  /* 0x00000001ff057807 */ /* 0x000fc80000800000 */
[----:B------:R-:W-:Y:S02]  /*31c0*/  LOP3.LUT R10, R10, R5, RZ, 0x3c, !PT ;  /* 0x000000050a0a7212 */ /* 0x000fe400078e3cff */
[----:B--2---:R-:W-:-:S04]  /*31d0*/  SEL R0, RZ, 0x1, P0 ;  /* 0x00000001ff007807 */ /* 0x004fc80000000000 */
[----:B------:R-:W-:Y:S01]  /*31e0*/  LOP3.LUT R9, R9, R0, RZ, 0x3c, !PT ;  /* 0x0000000009097212 */ /* 0x000fe200078e3cff */
[----:B------:R-:W-:Y:S06]  /*31f0*/  @P3 BRA `(.L_x_58) ;  /* 0xfffffffc002c3947 */ /* 0x000fec000383ffff */
[----:B------:R-:W-:Y:S01]  /*3200*/  ULEA UR5, UR6, UR37, 0x3 ;  /* 0x0000002506057291 */ /* 0x000fe2000f8e18ff */
[----:B------:R-:W-:-:S08]  /*3210*/  SHF.L.U32 R3, R12, 0x1f, RZ ;  /* 0x0000001f0c037819 */ /* 0x000fd000000006ff */
[----:B------:R-:W1:Y:S02]  /*3220*/  SYNCS.PHASECHK.TRANS64 P0, [UR5+0x150], R3 ;  /* 0x00015003ff0075a7 */ /* 0x000e640008001005 */
[----:B-1----:R-:W-:Y:S05]  /*3230*/  @P0 BRA `(.L_x_59) ;  /* 0x0000000000080947 */ /* 0x002fea0003800000 */
[----:B------:R-:W1:Y:S02]  /*3240*/  SYNCS.PHASECHK.TRANS64.TRYWAIT P0, [UR5+0x150], R3 ;  /* 0x00015003ff0075a7 */ /* 0x000e640008001105 */
[----:B-1----:R-:W-:Y:S05]  /*3250*/  @!P0 BRA `(.L_x_60) ;  /* 0x0000004c00f48947 */ /* 0x002fea0003800000 */
.L_x_59:
[----:B------:R-:W-:-:S04]  /*3260*/  UIADD3 UR4, UPT, UPT, UR6, 0x1, URZ ;  /* 0x0000000106047890 */ /* 0x000fc8000fffe0ff */
[----:B------:R-:W-:-:S04]  /*3270*/  UISETP.NE.AND UP0, UPT, UR4, 0x2, UPT ;  /* 0x000000020400788c */ /* 0x000fc8000bf05270 */
[----:B------:R-:W-:Y:S02]  /*3280*/  USEL UR7, URZ, 0x1, UP0 ;  /* 0x00000001ff077887 */ /* 0x000fe40008000000 */
[----:B------:R-:W-:-:S04]  /*3290*/  USEL UR4, UR4, URZ, UP0 ;  /* 0x000000ff04047287 */ /* 0x000fc80008000000 */
[----:B------:R-:W-:Y:S01]  /*32a0*/  ULEA UR4, UR4, UR37, 0x3 ;  /* 0x0000002504047291 */ /* 0x000fe2000f8e18ff */
[----:B-1----:R-:W-:-:S04]  /*32b0*/  LOP3.LUT R3, R12, UR7, RZ, 0x3c, !PT ;  /* 0x000000070c037c12 */ /* 0x002fc8000f8e3cff */
[----:B------:R-:W-:-:S04]  /*32c0*/  SHF.L.U32 R0, R3, 0x1f, RZ ;  /* 0x0000001f03007819 */ /* 0x000fc800000006ff */
[----:B------:R-:W1:Y:S02]  /*32d0*/  SYNCS.PHASECHK.TRANS64 P0, [UR4+0x150], R0 ;  /* 0x00015000ff0075a7 */ /* 0x000e640008001004 */
[----:B-1----:R-:W-:Y:S05]  /*32e0*/  @P0 EXIT ;  /* 0x000000000000094d */ /* 0x002fea0003800000 */
[----:B------:R-:W-:Y:S02]  /*32f0*/  SHF.L.U32 R3, R3, 0x1f, RZ ;  /* 0x0000001f03037819 */ /* 0x000fe400000006ff */
[----:B------:R-:W-:-:S07]  /*3300*/  MOV R0, UR4 ;  /* 0x0000000400007c02 */ /* 0x000fce0008000f00 */
.L_x_61:
[----:B-1----:R1:W2:Y:S02]  /*3310*/  SYNCS.PHASECHK.TRANS64.TRYWAIT P0, [R0+URZ+0x150], R3 ;  /* 0x00015003000075a7 */ /* 0x0022a400080011ff */
[----:B--2---:R-:W-:Y:S05]  /*3320*/  @!P0 NANOSLEEP.SYNCS 0x989680 ;  /* 0x009896800000895d */ /* 0x004fea0003900000 */
[----:B------:R-:W2:Y:S02]  /*3330*/  @!P0 SYNCS.PHASECHK.TRANS64 P0, [R0+URZ+0x150], R3 ;  /* 0x00015003000085a7 */ /* 0x000ea400080010ff */
[----:B--2---:R-:W-:Y:S05]  /*3340*/  @P0 EXIT ;  /* 0x000000000000094d */ /* 0x004fea0003800000 */
[----:B------:R-:W-:Y:S05]  /*3350*/  BRA `(.L_x_61) ;  /* 0xfffffffc00ec7947 */ /* 0x000fea000383ffff */
.L_x_54:
[----:B------:R-:W-:-:S09]  /*3360*/  UISETP.NE.AND UP1, UPT, UR8, URZ, UPT ;  /* 0x000000ff0800728c */ /* 0x000fd2000bf25270 */
[----:B------:R-:W-:Y:S05]  /*3370*/  BRA.U UP1, `(.L_x_62) ;  /* 0x0000000d01907547 */ /* 0x000fea000b800000 */
[----:B------:R-:W-:Y:S01]  /*3380*/  UMOV UR4, 0x40 ;  /* 0x0000004000047882 */ /* 0x000fe20000000000 */
[----:B------:R-:W-:Y:S01]  /*3390*/  NOP ;  /* 0x0000000000007918 */ /* 0x000fe20000000000 */
[----:B------:R-:W-:Y:S01]  /*33a0*/  ULEA UR4, UR37, UR4, 0x18 ;  /* 0x0000000425047291 */ /* 0x000fe2000f8ec0ff */
[----:B------:R-:W-:Y:S02]  /*33b0*/  UMOV UR5, 0x400 ;  /* 0x0000040000057882 */ /* 0x000fe40000000000 */
[----:B------:R-:W-:-:S06]  /*33c0*/  ULEA UR37, UR37, UR5, 0x18 ;  /* 0x0000000525257291 */ /* 0x000fcc000f8ec0ff */
[----:B------:R-:W1:Y:S02]  /*33d0*/  LDS.U8 R0, [UR4+0x1c] ;  /* 0x00001c04ff007984 */ /* 0x000e640008000000 */
[----:B-1----:R-:W-:-:S13]  /*33e0*/  ISETP.NE.AND P0, PT, R0, RZ, PT ;  /* 0x000000ff0000720c */ /* 0x002fda0003f05270 */
[----:B------:R-:W-:Y:S05]  /*33f0*/  @P0 BRA `(.L_x_63) ;  /* 0x0000000000580947 */ /* 0x000fea0003800000 */
[----:B------:R-:W-:-:S13]  /*3400*/  ELECT P0, URZ, PT ;  /* 0x0000000000ff782f */ /* 0x000fda0003800000 */
[----:B------:R-:W-:Y:S05]  /*3410*/  @!P0 BRA `(.L_x_64) ;  /* 0x0000000000608947 */ /* 0x000fea0003800000 */
[----:B------:R-:W-:Y:S01]  /*3420*/  UMOV UR5, 0x10 ;  /* 0x0000001000057882 */ /* 0x000fe20000000000 */
[----:B------:R-:W-:Y:S01]  /*3430*/  HFMA2 R0, -RZ, RZ, 0, 5.9604644775390625e-08 ;  /* 0x00000001ff007431 */ /* 0x000fe200000001ff */
[----:B------:R-:W-:-:S03]  /*3440*/  MOV R2, 0xffff ;  /* 0x0000ffff00027802 */ /* 0x000fc60000000f00 */
[----:B------:R-:W-:Y:S04]  /*3450*/  DEPBAR.LE SB1, 0x36 ;  /* 0x00009d800000791a */ /* 0x000fe80000000000 */
[----:B------:R-:W1:Y:S02]  /*3460*/  UTCATOMSWS.FIND_AND_SET.ALIGN UP0, UR5, UR5 ;  /* 0x00000005000575e3 */ /* 0x000e640008000800 */
[----:B-1----:R-:W-:Y:S01]  /*3470*/  MOV R3, UR5 ;  /* 0x0000000500037c02 */ /* 0x002fe20008000f00 */
[----:B------:R-:W-:Y:S06]  /*3480*/  BRA.U UP0, `(.L_x_65) ;  /* 0x0000000100187547 */ /* 0x000fec000b800000 */
.L_x_66:
[----:B------:R-:W-:Y:S05]  /*3490*/  NANOSLEEP 0x64 ;  /* 0x000000640000795d */ /* 0x000fea0003800000 */
[----:B------:R-:W-:-:S05]  /*34a0*/  UMOV UR5, 0x10 ;  /* 0x0000001000057882 */ /* 0x000fca0000000000 */
[----:B------:R-:W-:Y:S04]  /*34b0*/  DEPBAR.LE SB1, 0x36 ;  /* 0x00009d800000791a */ /* 0x000fe80000000000 */
[----:B------:R-:W1:Y:S02]  /*34c0*/  UTCATOMSWS.FIND_AND_SET.ALIGN UP0, UR5, UR5 ;  /* 0x00000005000575e3 */ /* 0x000e640008000800 */
[----:B-1----:R-:W-:Y:S01]  /*34d0*/  MOV R3, UR5 ;  /* 0x0000000500037c02 */ /* 0x002fe20008000f00 */
[----:B------:R-:W-:Y:S05]  /*34e0*/  BRA.U !UP0, `(.L_x_66) ;  /* 0xfffffffd08e87547 */ /* 0x000fea000b83ffff */
.L_x_65:
[-C--:B------:R-:W-:Y:S02]  /*34f0*/  SHF.L.U32 R2, R2, R3.reuse, RZ ;  /* 0x0000000302027219 */ /* 0x080fe400000006ff */
[----:B------:R-:W-:Y:S01]  /*3500*/  SHF.L.U32 R0, R0, R3, RZ ;  /* 0x0000000300007219 */ /* 0x000fe200000006ff */
[----:B------:R-:W-:Y:S02]  /*3510*/  IMAD.SHL.U32 R3, R3, 0x20, RZ ;  /* 0x0000002003037824 */ /* 0x000fe400078e00ff */
[----:B------:R1:W-:Y:S04]  /*3520*/  ATOMS.OR RZ, [UR4+0x14], R2 ;  /* 0x00001402ffff798c */ /* 0x0003e8000b000004 */
[----:B------:R1:W-:Y:S04]  /*3530*/  ATOMS.OR RZ, [UR4+0x18], R0 ;  /* 0x00001800ffff798c */ /* 0x0003e8000b000004 */
[----:B------:R1:W-:Y:S01]  /*3540*/  STS [UR37+0x1f0], R3 ;  /* 0x0001f003ff007988 */ /* 0x0003e20008000825 */
[----:B------:R-:W-:Y:S05]  /*3550*/  BRA `(.L_x_64) ;  /* 0x0000000000107947 */ /* 0x000fea0003800000 */
.L_x_63:
[----:B------:R-:W-:Y:S02]  /*3560*/  MOV R0, 0xffffffff ;  /* 0xffffffff00007802 */ /* 0x000fe40000000f00 */
[----:B------:R-:W-:-:S03]  /*3570*/  MOV R2, 0x35a0 ;  /* 0x000035a000027802 */ /* 0x000fc60000000f00 */
[----:B------:R1:W-:Y:S04]  /*3580*/  STS [UR37+0x1f0], R0 ;  /* 0x0001f000ff007988 */ /* 0x0003e80008000825 */
[----:B-1-3-5:R-:W-:Y:S05]  /*3590*/  CALL.REL.NOINC `($__internal_1_$__cuda_sm10x_tcgen05_guardrail_trap_phase_invalid_during_alloc) ;  /* 0x0000005000b07944 */ /* 0x02afea0003c00000 */
.L_x_64:
[----:B------:R-:W-:Y:S05]  /*35a0*/  WARPSYNC.ALL ;  /* 0x0000000000007948 */ /* 0x000fea0003800000 */
[----:B------:R-:W2:Y:S01]  /*35b0*/  S2UR UR6, SR_CgaCtaId ;  /* 0x00000000000679c3 */ /* 0x000ea20000008800 */
[----:B------:R-:W-:Y:S01]  /*35c0*/  UMOV UR4, 0x400 ;  /* 0x0000040000047882 */ /* 0x000fe20000000000 */
[----:B------:R-:W-:-:S06]  /*35d0*/  NOP ;  /* 0x0000000000007918 */ /* 0x000fcc0000000000 */
[----:B------:R-:W-:Y:S06]  /*35e0*/  BAR.ARV 0x6, 0xa0 ;  /* 0x0182800000007b1d */ /* 0x000fec0000002000 */
[----:B------:R-:W4:Y:S01]  /*35f0*/  LDCU UR7, c[0x0][0x38c] ;  /* 0x00007180ff0777ac */ /* 0x000f220008000800 */
[----:B------:R-:W-:Y:S01]  /*3600*/  IMAD.MOV.U32 R11, RZ, RZ, 0x1 ;  /* 0x00000001ff0b7424 */ /* 0x000fe200078e00ff */
[----:B------:R-:W-:Y:S01]  /*3610*/  CS2R R8, SRZ ;  /* 0x0000000000087805 */ /* 0x000fe2000001ff00 */
[----:B------:R-:W-:Y:S01]  /*3620*/  IMAD.MOV.U32 R10, RZ, RZ, RZ ;  /* 0x000000ffff0a7224 */ /* 0x000fe200078e00ff */
[----:B------:R-:W-:Y:S01]  /*3630*/  UMOV UR17, URZ ;  /* 0x000000ff00117c82 */ /* 0x000fe20008000000 */
[----:B------:R-:W-:Y:S01]  /*3640*/  UMOV UR16, URZ ;  /* 0x000000ff00107c82 */ /* 0x000fe20008000000 */
[----:B------:R-:W-:Y:S01]  /*3650*/  UMOV UR22, 0x0 ;  /* 0x0000000000167882 */ /* 0x000fe20000000000 */
[----:B------:R-:W-:Y:S01]  /*3660*/  UMOV UR23, 0x4210410 ;  /* 0x0421041000177882 */ /* 0x000fe20000000000 */
[----:B------:R-:W-:Y:S01]  /*3670*/  UMOV UR20, 0x0 ;  /* 0x0000000000147882 */ /* 0x000fe20000000000 */
[----:B------:R-:W-:Y:S01]  /*3680*/  UMOV UR21, 0x4210410 ;  /* 0x0421041000157882 */ /* 0x000fe20000000000 */
[----:B--2---:R-:W-:Y:S01]  /*3690*/  ULEA UR6, UR6, UR4, 0x18 ;  /* 0x0000000406067291 */ /* 0x004fe2000f8ec0ff */
[----:B------:R-:W2:Y:S03]  /*36a0*/  LDCU UR4, c[0x0][0x38c] ;  /* 0x00007180ff0477ac */ /* 0x000ea60008000800 */
[----:B------:R-:W-:-:S02]  /*36b0*/  UIADD3 UR11, UPT, UPT, UR6, 0x4400, URZ ;  /* 0x00004400060b7890 */ /* 0x000fc4000fffe0ff */
[----:B----4-:R-:W-:-:S03]  /*36c0*/  UIADD3 UR7, UPT, UPT, UR7, 0x3f, URZ ;  /* 0x0000003f07077890 */ /* 0x010fc6000fffe0ff */
[----:B-1----:R-:W1:Y:S01]  /*36d0*/  LDS R0, [UR6+0x1f0] ;  /* 0x0001f006ff007984 */ /* 0x002e620008000800 */
[----:B------:R-:W-:Y:S02]  /*36e0*/  UIADD3 UR18, UPT, UPT, UR6, 0x15400, URZ ;  /* 0x0001540006127890 */ /* 0x000fe4000fffe0ff */
[----:B------:R-:W-:Y:S02]  /*36f0*/  USHF.R.S32.HI UR5, URZ, 0x1f, UR7 ;  /* 0x0000001fff057899 */ /* 0x000fe40008011407 */
[----:B------:R-:W-:Y:S02]  /*3700*/  USHF.R.U32.HI UR11, URZ, 0x4, UR11 ;  /* 0x00000004ff0b7899 */ /* 0x000fe4000801160b */
[----:B------:R-:W-:Y:S02]  /*3710*/  ULEA.HI UR5, UR5, UR7, URZ, 0x6 ;  /* 0x0000000705057291 */ /* 0x000fe4000f8f30ff */
[----:B------:R-:W-:Y:S02]  /*3720*/  USHF.R.U32.HI UR18, URZ, 0x4, UR18 ;  /* 0x00000004ff127899 */ /* 0x000fe40008011612 */
[----:B------:R-:W-:-:S02]  /*3730*/  USHF.R.S32.HI UR5, URZ, 0x6, UR5 ;  /* 0x00000006ff057899 */ /* 0x000fc40008011405 */
[----:B------:R-:W-:Y:S02]  /*3740*/  ULOP3.LUT UR11, UR11, 0x3fff, URZ, 0xc0, !UPT ;  /* 0x00003fff0b0b7892 */ /* 0x000fe4000f8ec0ff */
[----:B------:R-:W-:Y:S02]  /*3750*/  UISETP.LT.AND UP0, UPT, UR5, 0x1, UPT ;  /* 0x000000010500788c */ /* 0x000fe4000bf01270 */
[----:B------:R-:W-:Y:S02]  /*3760*/  ULOP3.LUT UR18, UR18, 0x3fff, URZ, 0xc0, !UPT ;  /* 0x00003fff12127892 */ /* 0x000fe4000f8ec0ff */
[----:B------:R-:W-:Y:S02]  /*3770*/  USEL UR10, UR5, 0x1, !UP0 ;  /* 0x00000001050a7887 */ /* 0x000fe4000c000000 */
[----:B------:R-:W-:Y:S02]  /*3780*/  ULOP3.LUT UR11, UR11, 0x10000, URZ, 0xfc, !UPT ;  /* 0x000100000b0b7892 */ /* 0x000fe4000f8efcff */
[----:B------:R-:W-:-:S02]  /*3790*/  UIADD3 UR10, UPT, UPT, -UR10, URZ, URZ ;  /* 0x000000ff0a0a7290 */ /* 0x000fc4000fffe1ff */
[----:B--2---:R-:W-:Y:S01]  /*37a0*/  UISETP.GE.AND UP3, UPT, UR4, 0x1, UPT ;  /* 0x000000010400788c */ /* 0x004fe2000bf66270 */
[----:B-1----:R-:W-:-:S15]  /*37b0*/  R2UR UR19, R0 ;  /* 0x00000000001372ca */ /* 0x002fde00000e0000 */
.L_x_73:
[----:B------:R-:W-:Y:S02]  /*37c0*/  LEA R0, R10, UR6, 0x3 ;  /* 0x000000060a007c11 */ /* 0x000fe4000f8e18ff */
[----:B------:R-:W-:Y:S02]  /*37d0*/  SHF.L.U32 R5, R9, 0x1f, RZ ;  /* 0x0000001f09057819 */ /* 0x000fe400000006ff */
[----:B------:R-:W-:Y:S01]  /*37e0*/  PLOP3.LUT P0, PT, PT, PT, UP3, 0x80, 0x8 ;  /* 0x000000000008781c */ /* 0x000fe20003f0f038 */
[----:B------:R-:W-:Y:S01]  /*37f0*/  VIADD R3, R0, 0x150 ;  /* 0x0000015000037836 */ /* 0x000fe20000000000 */
[----:B-1----:R-:W1:Y:S02]  /*3800*/  SYNCS.PHASECHK.TRANS64.TRYWAIT P1, [R0+URZ+0x140], R5 ;  /* 0x00014005000075a7 */ /* 0x002e6400080211ff */
[----:B-1--4-:R-:W-:Y:S09]  /*3810*/  @!P1 BRA `(.L_x_67) ;  /* 0x00000048009c9947 */ /* 0x012ff20003800000 */
.L_x_160:
[----:B------:R-:W-:Y:S01]  /*3820*/  LEA R4, R10, UR6, 0x4 ;  /* 0x000000060a047c11 */ /* 0x000fe2000f8e20ff */
[----:B------:R-:W-:Y:S01]  /*3830*/  @UP3 ULEA UR4, UR16, UR6, 0x3 ;  /* 0x0000000610043291 */ /* 0x000fe2000f8e18ff */
[----:B------:R-:W-:Y:S01]  /*3840*/  PLOP3.LUT P2, PT, PT, PT, PT, 0x80, 0x8 ;  /* 0x000000000008781c */ /* 0x000fe20003f4f070 */
[----:B------:R-:W-:Y:S01]  /*3850*/  ULEA UR8, UR17, UR6, 0x3 ;  /* 0x0000000611087291 */ /* 0x000fe2000f8e18ff */
[----:B------:R-:W-:Y:S02]  /*3860*/  PRMT R3, RZ, 0x654, R3 ;  /* 0x00000654ff037816 */ /* 0x000fe40000000003 */
[----:B-1----:R-:W1:Y:S01]  /*3870*/  LDS.128 R4, [R4+0x1d0] ;  /* 0x0001d00004047984 */ /* 0x002e620000000c00 */
[----:B------:R-:W-:Y:S02]  /*3880*/  @P0 SHF.L.U32 R2, R8, 0x1f, RZ ;  /* 0x0000001f08020819 */ /* 0x000fe400000006ff */
[----:B------:R-:W-:Y:S01]  /*3890*/  SHF.L.U32 R0, R11, 0x1f, RZ ;  /* 0x0000001f0b007819 */ /* 0x000fe200000006ff */
[----:B------:R-:W-:Y:S01]  /*38a0*/  @!PT LDS RZ, [RZ] ;  /* 0x00000000fffff984 */ /* 0x000fe20000000800 */
[----:B------:R-:W-:Y:S01]  /*38b0*/  @!PT LDS RZ, [RZ] ;  /* 0x00000000fffff984 */ /* 0x000fe20000000800 */
[----:B------:R-:W-:Y:S01]  /*38c0*/  @!PT LDS RZ, [RZ] ;  /* 0x00000000fffff984 */ /* 0x000fe20000000800 */
[----:B------:R-:W-:Y:S01]  /*38d0*/  @!PT LDS RZ, [RZ] ;  /* 0x00000000fffff984 */ /* 0x000fe20000000800 */
[----:B------:R2:W-:Y:S06]  /*38e0*/  MEMBAR.ALL.CTA ;  /* 0x0000000000007992 */ /* 0x0005ec0000008000 */
[----:B--2---:R-:W2:Y:S02]  /*38f0*/  FENCE.VIEW.ASYNC.S ;  /* 0x00000000000073c6 */ /* 0x004ea40000000000 */
[----:B--2---:R2:W-:Y:S01]  /*3900*/  SYNCS.ARRIVE.TRANS64.RED.A1T0 RZ, [R3+URZ], RZ ;  /* 0x000000ff03ff79a7 */ /* 0x0045e200081004ff */
[----:B------:R2:W4:Y:S01]  /*3910*/  @P0 SYNCS.PHASECHK.TRANS64.TRYWAIT P2, [UR4], R2 ;  /* 0x00000002ff0005a7 */ /* 0x0005220008041104 */
[----:B------:R-:W-:Y:S01]  /*3920*/  ULEA.HI UR4, UR17, UR17, URZ, 0x1 ;  /* 0x0000001111047291 */ /* 0x000fe2000f8f08ff */
[----:B-1----:R-:W-:-:S03]  /*3930*/  LOP3.LUT P1, RZ, R6, 0x1, RZ, 0xc0, !PT ;  /* 0x0000000106ff7812 */ /* 0x002fc6000782c0ff */
[----:B------:R-:W-:Y:S02]  /*3940*/  USHF.L.U32 UR9, UR4, 0x6, URZ ;  /* 0x0000000604097899 */ /* 0x000fe400080006ff */
[----:B------:R-:W-:Y:S02]  /*3950*/  ULOP3.LUT UR4, UR4, 0xffe, URZ, 0xc0, !UPT ;  /* 0x00000ffe04047892 */ /* 0x000fe4000f8ec0ff */
[----:B------:R-:W-:Y:S02]  /*3960*/  ULOP3.LUT UR9, UR9, 0xffffff80, URZ, 0xc0, !UPT ;  /* 0xffffff8009097892 */ /* 0x000fe4000f8ec0ff */
[----:B------:R-:W-:Y:S02]  /*3970*/  UIADD3 UR4, UPT, UPT, -UR4, UR17, URZ ;  /* 0x0000001104047290 */ /* 0x000fe4000fffe1ff */
[----:B------:R-:W-:Y:S01]  /*3980*/  UIADD3 UR9, UPT, UPT, UR19, UR9, URZ ;  /* 0x0000000913097290 */ /* 0x000fe2000fffe0ff */
[----:B------:R-:W1:Y:S03]  /*3990*/  SYNCS.PHASECHK.TRANS64.TRYWAIT P0, [UR8+0x180], R0 ;  /* 0x00018000ff0075a7 */ /* 0x000e660008001108 */
[----:B------:R-:W-:Y:S01]  /*39a0*/  ULEA UR9, UR4, UR9, 0x14 ;  /* 0x0000000904097291 */ /* 0x000fe2000f8ea0ff */
[----:B-12-4-:R-:W-:Y:S11]  /*39b0*/  @!P0 BRA `(.L_x_68) ;  /* 0x0000004800488947 */ /* 0x016ff60003800000 */
.L_x_162:
[----:B------:R-:W-:Y:S01]  /*39c0*/  IADD3 R10, PT, PT, R10, 0x1, RZ ;  /* 0x000000010a0a7810 */ /* 0x000fe20007ffe0ff */
[----:B------:R-:W-:Y:S06]  /*39d0*/  BRA.U !UP3, `(.L_x_69) ;  /* 0x000000010b987547 */ /* 0x000fec000b800000 */
[----:B------:R-:W-:Y:S01]  /*39e0*/  UPLOP3.LUT UP4, UPT, UPT, UPT, UPT, 0x40, 0x4 ;  /* 0x000000000004789c */ /* 0x000fe20003f8e870 */
[----:B------:R-:W-:Y:S01]  /*39f0*/  UMOV UR15, UR10 ;  /* 0x0000000a000f7c82 */ /* 0x000fe20008000000 */
[----:B------:R-:W-:Y:S01]  /*3a00*/  UMOV UR14, UR5 ;  /* 0x00000005000e7c82 */ /* 0x000fe20008000000 */
[----:B------:R-:W-:-:S08]  /*3a10*/  UMOV UR13, UR16 ;  /* 0x00000010000d7c82 */ /* 0x000fd00008000000 */
.L_x_72:
[----:B------:R-:W-:Y:S02]  /*3a20*/  UIADD3 UR15, UPT, UPT, UR15, 0x1, URZ ;  /* 0x000000010f0f7890 */ /* 0x000fe4000fffe0ff */
[----:B--2---:R-:W-:Y:S02]  /*3a30*/  ULEA UR7, UR13, UR6, 0x3 ;  /* 0x000000060d077291 */ /* 0x004fe4000f8e18ff */
[----:B------:R-:W-:Y:S01]  /*3a40*/  UISETP.NE.AND UP0, UPT, UR15, URZ, UPT ;  /* 0x000000ff0f00728c */ /* 0x000fe2000bf05270 */
[----:B----4-:R-:W-:Y:S10]  /*3a50*/  @P2 BRA `(.L_x_70) ;  /* 0x00000000000c2947 */ /* 0x010ff40003800000 */
[----:B-1----:R-:W-:Y:S04]  /*3a60*/  SHF.L.U32 R3, R8, 0x1f, RZ ;  /* 0x0000001f08037819 */ /* 0x002fe800000006ff */
[----:B------:R-:W1:Y:S02]  /*3a70*/  SYNCS.PHASECHK.TRANS64.TRYWAIT P0, [UR7], R3 ;  /* 0x00000003ff0075a7 */ /* 0x000e640008001107 */
[----:B-1----:R-:W-:Y:S05]  /*3a80*/  @!P0 BRA `(.L_x_71) ;  /* 0x00000048002c8947 */ /* 0x002fea0003800000 */
.L_x_70:
[----:B------:R-:W-:Y:S01]  /*3a90*/  UISETP.NE.AND UP1, UPT, UR14, 0x1, UPT ;  /* 0x000000010e00788c */ /* 0x000fe2000bf25270 */
[----:B------:R-:W-:Y:S01]  /*3aa0*/  PLOP3.LUT P2, PT, PT, PT, PT, 0x80, 0x8 ;  /* 0x000000000008781c */ /* 0x000fe20003f4f070 */
[----:B------:R-:W-:Y:S02]  /*3ab0*/  UIADD3 UR16, UPT, UPT, UR13, 0x1, URZ ;  /* 0x000000010d107890 */ /* 0x000fe4000fffe0ff */
[----:B------:R-:W-:Y:S02]  /*3ac0*/  ULEA UR24, UR13, UR18, 0x9 ;  /* 0x000000120d187291 */ /* 0x000fe4000f8e48ff */
[----:B------:R-:W-:Y:S01]  /*3ad0*/  UISETP.NE.AND UP2, UPT, UR16, 0x11, UPT ;  /* 0x000000111000788c */ /* 0x000fe2000bf45270 */
[----:B------:R-:W-:Y:S01]  /*3ae0*/  PLOP3.LUT P0, PT, PT, PT, UP1, 0x80, 0x8 ;  /* 0x000000000008781c */ /* 0x000fe20003f0f018 */
[----:B------:R-:W-:Y:S02]  /*3af0*/  ULEA UR26, UR13, UR11, 0x8 ;  /* 0x0000000b0d1a7291 */ /* 0x000fe4000f8e40ff */
[----:B------:R-:W-:Y:S02]  /*3b00*/  USEL UR12, URZ, 0x1, UP2 ;  /* 0x00000001ff0c7887 */ /* 0x000fe40009000000 */
[----:B------:R-:W-:Y:S02]  /*3b10*/  USEL UR16, UR16, URZ, UP2 ;  /* 0x000000ff10107287 */ /* 0x000fe40009000000 */
[----:B------:R-:W-:Y:S02]  /*3b20*/  UIADD3 UR30, UPT, UPT, UR24, 0x100, URZ ;  /* 0x00000100181e7890 */ /* 0x000fe4000fffe0ff */
[----:B------:R-:W-:Y:S01]  /*3b30*/  @UP1 ULEA UR4, UR16, UR6, 0x3 ;  /* 0x0000000610041291 */ /* 0x000fe2000f8e18ff */
[----:B------:R-:W-:Y:S01]  /*3b40*/  LOP3.LUT R8, R8, UR12, RZ, 0x3c, !PT ;  /* 0x0000000c08087c12 */ /* 0x000fe2000f8e3cff */
[----:B------:R-:W-:Y:S02]  /*3b50*/  UIADD3 UR28, UPT, UPT, UR26, 0x2, URZ ;  /* 0x000000021a1c7890 */ /* 0x000fe4000fffe0ff */
[----:B------:R-:W-:Y:S01]  /*3b60*/  UIADD3 UR7, UPT, UPT, UR7, 0x88, URZ ;  /* 0x0000008807077890 */ /* 0x000fe2000fffe0ff */
[----:B-1----:R-:W-:Y:S01]  /*3b70*/  @P0 SHF.L.U32 R0, R8, 0x1f, RZ ;  /* 0x0000001f08000819 */ /* 0x002fe200000006ff */
[----:B------:R-:W-:Y:S01]  /*3b80*/  UMOV UR25, 0x40004040 ;  /* 0x4000404000197882 */ /* 0x000fe20000000000 */
[----:B------:R-:W-:Y:S01]  /*3b90*/  UMOV UR27, 0x80004020 ;  /* 0x80004020001b7882 */ /* 0x000fe20000000000 */
[----:B------:R-:W-:Y:S01]  /*3ba0*/  UMOV UR31, 0x40004040 ;  /* 0x40004040001f7882 */ /* 0x000fe20000000000 */
[----:B------:R2:W4:Y:S01]  /*3bb0*/  @P0 SYNCS.PHASECHK.TRANS64.TRYWAIT P2, [UR4], R0 ;  /* 0x00000000ff0005a7 */ /* 0x0005220008041104 */
[----:B------:R-:W-:Y:S01]  /*3bc0*/  UIADD3 UR14, UPT, UPT, UR14, -0x1, URZ ;  /* 0xffffffff0e0e7890 */ /* 0x000fe2000fffe0ff */
[----:B------:R2:W-:Y:S01]  /*3bd0*/  UTCQMMA gdesc[UR26], gdesc[UR24], tmem[UR9], tmem[UR22], idesc[UR23], UP4 ;  /* 0x00ff16181a0075ea */ /* 0x0005e2000a000309 */
[----:B------:R-:W-:Y:S01]  /*3be0*/  UPLOP3.LUT UP4, UPT, UPT, UPT, UPT, 0x80, 0x8 ;  /* 0x000000000008789c */ /* 0x000fe20003f8f070 */
[----:B------:R-:W-:Y:S01]  /*3bf0*/  UMOV UR29, 0x80004020 ;  /* 0x80004020001d7882 */ /* 0x000fe20000000000 */
[----:B------:R-:W-:Y:S01]  /*3c00*/  UMOV UR13, UR16 ;  /* 0x00000010000d7c82 */ /* 0x000fe20008000000 */
[----:B------:R2:W-:Y:S01]  /*3c10*/  UTCQMMA gdesc[UR28], gdesc[UR30], tmem[UR9], tmem[UR20], idesc[UR21], UPT ;  /* 0x00ff141e1c0075ea */ /* 0x0005e2000b800309 */
[----:B------:R2:W-:Y:S01]  /*3c20*/  UTCBAR [UR7], URZ ;  /* 0x000000ff070073e9 */ /* 0x0005e200080000ff */
[----:B------:R-:W-:Y:S06]  /*3c30*/  BRA.U UP0, `(.L_x_72) ;  /* 0xfffffffd00787547 */ /* 0x000fec000b83ffff */
.L_x_69:
[----:B------:R-:W-:Y:S01]  /*3c40*/  UIADD3 UR17, UPT, UPT, UR17, 0x1, URZ ;  /* 0x0000000111117890 */ /* 0x000fe2000fffe0ff */
[C---:B------:R-:W-:Y:S01]  /*3c50*/  ISETP.NE.AND P0, PT, R10.reuse, 0x2, PT ;  /* 0x000000020a00780c */ /* 0x040fe20003f05270 */
[----:B------:R-:W-:Y:S02]  /*3c60*/  UIADD3 UR8, UPT, UPT, UR8, 0x160, URZ ;  /* 0x0000016008087890 */ /* 0x000fe4000fffe0ff */
[----:B------:R-:W-:Y:S01]  /*3c70*/  UISETP.NE.AND UP0, UPT, UR17, 0x4, UPT ;  /* 0x000000041100788c */ /* 0x000fe2000bf05270 */
[----:B-12---:R-:W-:Y:S02]  /*3c80*/  SEL R0, RZ, 0x1, P0 ;  /* 0x00000001ff007807 */ /* 0x006fe40000000000 */
[----:B------:R-:W-:Y:S01]  /*3c90*/  SEL R10, R10, RZ, P0 ;  /* 0x000000ff0a0a7207 */ /* 0x000fe20000000000 */
[----:B------:R-:W-:Y:S01]  /*3ca0*/  USEL UR4, URZ, 0x1, UP0 ;  /* 0x00000001ff047887 */ /* 0x000fe20008000000 */
[----:B------:R-:W-:Y:S01]  /*3cb0*/  LOP3.LUT R9, R9, R0, RZ, 0x3c, !PT ;  /* 0x0000000009097212 */ /* 0x000fe200078e3cff */
[----:B------:R-:W-:Y:S01]  /*3cc0*/  USEL UR17, UR17, URZ, UP0 ;  /* 0x000000ff11117287 */ /* 0x000fe20008000000 */
[----:B------:R1:W-:Y:S03]  /*3cd0*/  UTCBAR [UR8], URZ ;  /* 0x000000ff080073e9 */ /* 0x0003e600080000ff */
[----:B------:R-:W-:Y:S01]  /*3ce0*/  LOP3.LUT R11, R11, UR4, RZ, 0x3c, !PT ;  /* 0x000000040b0b7c12 */ /* 0x000fe2000f8e3cff */
[----:B------:R-:W-:Y:S07]  /*3cf0*/  @P1 BRA `(.L_x_73) ;  /* 0xfffffff800b01947 */ /* 0x000fee000383ffff */
[----:B------:R-:W2:Y:S01]  /*3d00*/  S2UR UR4, SR_CgaCtaId ;  /* 0x00000000000479c3 */ /* 0x000ea20000008800 */
[----:B------:R-:W-:Y:S01]  /*3d10*/  ELECT P0, URZ, PT ;  /* 0x0000000000ff782f */ /* 0x000fe20003800000 */
[----:B------:R-:W-:Y:S01]  /*3d20*/  IMAD.MOV.U32 R0, RZ, RZ, 0x1 ;  /* 0x00000001ff007424 */ /* 0x000fe200078e00ff */
[----:B------:R-:W-:Y:S01]  /*3d30*/  UIADD3 UR6, UPT, UPT, UR6, 0x180, URZ ;  /* 0x0000018006067890 */ /* 0x000fe2000fffe0ff */
[----:B------:R-:W-:Y:S01]  /*3d40*/  SHF.L.U32 R3, R11, 0x1f, RZ ;  /* 0x0000001f0b037819 */ /* 0x000fe200000006ff */
[----:B------:R-:W-:-:S03]  /*3d50*/  UMOV UR5, 0x40 ;  /* 0x0000004000057882 */ /* 0x000fc60000000000 */
[----:B------:R-:W-:Y:S01]  /*3d60*/  UVIRTCOUNT.DEALLOC.SMPOOL 0x80 ;  /* 0x000000800000784c */ /* 0x000fe20000000000 */
[----:B--2---:R-:W-:Y:S02]  /*3d70*/  ULEA UR4, UR4, UR5, 0x18 ;  /* 0x0000000504047291 */ /* 0x004fe4000f8ec0ff */
[----:B------:R-:W-:-:S07]  /*3d80*/  ULEA UR5, UR17, UR6, 0x3 ;  /* 0x0000000611057291 */ /* 0x000fce000f8e18ff */
[----:B------:R2:W-:Y:S02]  /*3d90*/  @P0 STS.U8 [UR4+0x1c], R0 ;  /* 0x00001c00ff000988 */ /* 0x0005e40008000004 */
[----:B------:R-:W3:Y:S02]  /*3da0*/  SYNCS.PHASECHK.TRANS64.TRYWAIT P0, [UR5], R3 ;  /* 0x00000003ff0075a7 */ /* 0x000ee40008001105 */
[----:B--23--:R-:W-:Y:S05]  /*3db0*/  @!P0 BRA `(.L_x_74) ;  /* 0x0000004400788947 */ /* 0x00cfea0003800000 */
.L_x_165:
[----:B------:R-:W-:-:S04]  /*3dc0*/  UIADD3 UR7, UPT, UPT, UR17, 0x1, URZ ;  /* 0x0000000111077890 */ /* 0x000fc8000fffe0ff */
[----:B------:R-:W-:-:S04]  /*3dd0*/  UISETP.NE.AND UP0, UPT, UR7, 0x4, UPT ;  /* 0x000000040700788c */ /* 0x000fc8000bf05270 */
[----:B-1----:R-:W-:Y:S02]  /*3de0*/  USEL UR8, URZ, 0x1, UP0 ;  /* 0x00000001ff087887 */ /* 0x002fe40008000000 */
[----:B------:R-:W-:-:S04]  /*3df0*/  USEL UR7, UR7, URZ, UP0 ;  /* 0x000000ff07077287 */ /* 0x000fc80008000000 */
[----:B------:R-:W-:Y:S01]  /*3e00*/  ULEA UR5, UR7, UR6, 0x3 ;  /* 0x0000000607057291 */ /* 0x000fe2000f8e18ff */
[----:B------:R-:W-:-:S04]  /*3e10*/  LOP3.LUT R2, R11, UR8, RZ, 0x3c, !PT ;  /* 0x000000080b027c12 */ /* 0x000fc8000f8e3cff */
[----:B--2---:R-:W-:-:S04]  /*3e20*/  SHF.L.U32 R3, R2, 0x1f, RZ ;  /* 0x0000001f02037819 */ /* 0x004fc800000006ff */
[----:B------:R-:W1:Y:S02]  /*3e30*/  SYNCS.PHASECHK.TRANS64.TRYWAIT P0, [UR5], R3 ;  /* 0x00000003ff0075a7 */ /* 0x000e640008001105 */
[----:B-1----:R-:W-:Y:S05]  /*3e40*/  @!P0 BRA `(.L_x_75) ;  /* 0x00000044006c8947 */ /* 0x002fea0003800000 */
.L_x_167:
        /* <DEDUP_REMOVED lines=9> */
.L_x_169:
[----:B------:R-:W-:-:S04]  /*3ee0*/  UIADD3 UR7, UPT, UPT, UR7, 0x1, URZ ;  /* 0x0000000107077890 */ /* 0x000fc8000fffe0ff */
[----:B------:R-:W-:-:S04]  /*3ef0*/  UISETP.NE.AND UP0, UPT, UR7, 0x4, UPT ;  /* 0x000000040700788c */ /* 0x000fc8000bf05270 */
[----:B------:R-:W-:Y:S02]  /*3f00*/  USEL UR5, URZ, 0x1, UP0 ;  /* 0x00000001ff057887 */ /* 0x000fe40008000000 */
[----:B------:R-:W-:-:S04]  /*3f10*/  USEL UR7, UR7, URZ, UP0 ;  /* 0x000000ff07077287 */ /* 0x000fc80008000000 */
[----:B------:R-:W-:Y:S01]  /*3f20*/  ULEA UR7, UR7, UR6, 0x3 ;  /* 0x0000000607077291 */ /* 0x000fe2000f8e18ff */
[----:B-1----:R-:W-:-:S04]  /*3f30*/  LOP3.LUT R3, R2, UR5, RZ, 0x3c, !PT ;  /* 0x0000000502037c12 */ /* 0x002fc8000f8e3cff */
[----:B------:R-:W-:-:S04]  /*3f40*/  SHF.L.U32 R3, R3, 0x1f, RZ ;  /* 0x0000001f03037819 */ /* 0x000fc800000006ff */
[----:B------:R-:W1:Y:S02]  /*3f50*/  SYNCS.PHASECHK.TRANS64.TRYWAIT P0, [UR7], R3 ;  /* 0x00000003ff0075a7 */ /* 0x000e640008001107 */
[----:B-1----:R-:W-:Y:S05]  /*3f60*/  @!P0 BRA `(.L_x_77) ;  /* 0x0000004400548947 */ /* 0x002fea0003800000 */
.L_x_171:
[----:B------:R-:W-:Y:S01]  /*3f70*/  NOP ;  /* 0x0000000000007918 */ /* 0x000fe20000000000 */
[----:B-1----:R-:W1:Y:S01]  /*3f80*/  LDS R0, [UR4+0x14] ;  /* 0x00001404ff007984 */ /* 0x002e620008000800 */
[----:B------:R-:W-:Y:S01]  /*3f90*/  ULOP3.LUT UR6, UR19, 0xffff, URZ, 0xc0, !UPT ;  /* 0x0000ffff13067892 */ /* 0x000fe2000f8ec0ff */
[----:B------:R-:W-:Y:S01]  /*3fa0*/  UMOV UR8, 0xffff ;  /* 0x0000ffff00087882 */ /* 0x000fe20000000000 */
[----:B------:R-:W-:Y:S02]  /*3fb0*/  UMOV UR5, 0x1 ;  /* 0x0000000100057882 */ /* 0x000fe40000000000 */
[----:B------:R-:W-:-:S04]  /*3fc0*/  USHF.R.U32.HI UR6, URZ, 0x5, UR6 ;  /* 0x00000005ff067899 */ /* 0x000fc80008011606 */
[----:B------:R-:W-:Y:S02]  /*3fd0*/  USHF.L.U32 UR8, UR8, UR6, URZ ;  /* 0x0000000608087299 */ /* 0x000fe400080006ff */
[----:B------:R-:W-:-:S04]  /*3fe0*/  USHF.L.U32 UR5, UR5, UR6, URZ ;  /* 0x0000000605057299 */ /* 0x000fc800080006ff */
[----:B-1----:R-:W-:-:S04]  /*3ff0*/  LOP3.LUT R0, R0, UR8, RZ, 0xc0, !PT ;  /* 0x0000000800007c12 */ /* 0x002fc8000f8ec0ff */
[----:B------:R-:W-:-:S13]  /*4000*/  ISETP.NE.AND P0, PT, R0, UR8, PT ;  /* 0x0000000800007c0c */ /* 0x000fda000bf05270 */
[----:B------:R-:W-:Y:S05]  /*4010*/  @P0 BRA `(.L_x_78) ;  /* 0x0000000000580947 */ /* 0x000fea0003800000 */
[----:B------:R-:W1:Y:S02]  /*4020*/  LDS R0, [UR4+0x18] ;  /* 0x00001804ff007984 */ /* 0x000e640008000800 */
[----:B-1----:R-:W-:-:S04]  /*4030*/  LOP3.LUT R0, R0, UR5, RZ, 0xc0, !PT ;  /* 0x0000000500007c12 */ /* 0x002fc8000f8ec0ff */
[----:B------:R-:W-:-:S13]  /*4040*/  ISETP.NE.AND P0, PT, R0, UR5, PT ;  /* 0x0000000500007c0c */ /* 0x000fda000bf05270 */
[----:B------:R-:W-:Y:S05]  /*4050*/  @P0 BRA `(.L_x_79) ;  /* 0x00000000003c0947 */ /* 0x000fea0003800000 */
[----:B------:R-:W1:Y:S01]  /*4060*/  S2R R2, SR_LANEID ;  /* 0x0000000000027919 */ /* 0x000e620000000000 */
[----:B------:R-:W-:Y:S01]  /*4070*/  ULOP3.LUT UR8, URZ, UR8, URZ, 0x33, !UPT ;  /* 0x00000008ff087292 */ /* 0x000fe2000f8e33ff */
[----:B------:R-:W-:Y:S01]  /*4080*/  LOP3.LUT R4, RZ, UR5, RZ, 0x33, !PT ;  /* 0x00000005ff047c12 */ /* 0x000fe2000f8e33ff */
[----:B------:R-:W-:Y:S02]  /*4090*/  VOTEU.ANY UR7, UPT, PT ;  /* 0x0000000000077886 */ /* 0x000fe400038e0100 */
[----:B------:R-:W-:Y:S01]  /*40a0*/  UFLO.U32 UR7, UR7 ;  /* 0x00000007000772bd */ /* 0x000fe200080e0000 */
[----:B------:R-:W2:Y:S01]  /*40b0*/  REDUX UR5, R4 ;  /* 0x00000000040573c4 */ /* 0x000ea20000000000 */
[----:B------:R-:W-:-:S06]  /*40c0*/  IMAD.U32 R0, RZ, RZ, UR8 ;  /* 0x00000008ff007e24 */ /* 0x000fcc000f8e00ff */
[----:B------:R3:W-:Y:S01]  /*40d0*/  UTCATOMSWS.AND URZ, UR8 ;  /* 0x0000000800ff79e3 */ /* 0x0007e20008000000 */
[----:B------:R-:W4:Y:S01]  /*40e0*/  REDUX UR6, R0 ;  /* 0x00000000000673c4 */ /* 0x000f220000000000 */
[----:B-1----:R-:W-:Y:S01]  /*40f0*/  ISETP.EQ.U32.AND P0, PT, R2, UR7, PT ;  /* 0x0000000702007c0c */ /* 0x002fe2000bf02070 */
[----:B--2---:R-:W-:Y:S01]  /*4100*/  IMAD.U32 R2, RZ, RZ, UR5 ;  /* 0x00000005ff027e24 */ /* 0x004fe2000f8e00ff */
[----:B----4-:R-:W-:-:S11]  /*4110*/  MOV R3, UR6 ;  /* 0x0000000600037c02 */ /* 0x010fd60008000f00 */
[----:B------:R3:W-:Y:S04]  /*4120*/  @P0 ATOMS.AND RZ, [UR4+0x14], R3 ;  /* 0x00001403ffff098c */ /* 0x0007e8000a800004 */
[----:B------:R3:W-:Y:S01]  /*4130*/  @P0 ATOMS.AND RZ, [UR4+0x18], R2 ;  /* 0x00001802ffff098c */ /* 0x0007e2000a800004 */
[----:B------:R-:W-:Y:S05]  /*4140*/  BRA `(.L_x_80) ;  /* 0x0000000000147947 */ /* 0x000fea0003800000 */
.L_x_79:
[----:B------:R-:W-:Y:S02]  /*4150*/  MOV R2, 0x4170 ;  /* 0x0000417000027802 */ /* 0x000fe40000000f00 */
[----:B----45:R-:W-:Y:S05]  /*4160*/  CALL.REL.NOINC `($__internal_0_$__cuda_sm10x_tcgen05_guardrail_trap_col_being_dealloced_not_returned_by_alloc) ;  /* 0x0000004400b07944 */ /* 0x030fea0003c00000 */
[----:B------:R-:W-:Y:S05]  /*4170*/  BRA `(.L_x_80) ;  /* 0x0000000000087947 */ /* 0x000fea0003800000 */
.L_x_78:
[----:B------:R-:W-:Y:S02]  /*4180*/  MOV R2, 0x41a0 ;  /* 0x000041a000027802 */ /* 0x000fe40000000f00 */
[----:B----45:R-:W-:Y:S05]  /*4190*/  CALL.REL.NOINC `($__internal_2_$__cuda_sm10x_tcgen05_guardrail_trap_unallocated_columns_being_dealloced) ;  /* 0x0000004400bc7944 */ /* 0x030fea0003c00000 */
.L_x_80:
[----:B------:R-:W-:Y:S01]  /*41a0*/  NOP ;  /* 0x0000000000007918 */ /* 0x000fe20000000000 */
[----:B---3--:R-:W-:Y:S05]  /*41b0*/  EXIT ;  /* 0x000000000000794d */ /* 0x008fea0003800000 */
.L_x_62:
[----:B------:R-:W-:-:S09]  /*41c0*/  UISETP.NE.OR UP2, UPT, UR8, 0x3, !UP2 ;  /* 0x000000030800788c */ /* 0x000fd2000d745670 */
[----:B------:R-:W-:Y:S05]  /*41d0*/  BRA.U UP2, `(.L_x_81) ;  /* 0x0000000d02407547 */ /* 0x000fea000b800000 */
[----:B------:R-:W1:Y:S01]  /*41e0*/  LDC R0, c[0x0][0xb30] ;  /* 0x0002cc00ff007b82 */ /* 0x000e620000000800 */
[----:B------:R-:W2:Y:S01]  /*41f0*/  LDCU.64 UR8, c[0x0][0x888] ;  /* 0x00011100ff0877ac */ /* 0x000ea20008000a00 */
[----:B------:R-:W-:Y:S02]  /*4200*/  HFMA2 R29, -RZ, RZ, 0, 0 ;  /* 0x00000000ff1d7431 */ /* 0x000fe400000001ff */
[----:B------:R-:W-:Y:S01]  /*4210*/  IMAD.MOV.U32 R31, RZ, RZ, 0x1 ;  /* 0x00000001ff1f7424 */ /* 0x000fe200078e00ff */
[----:B------:R-:W-:Y:S01]  /*4220*/  MOV R23, 0x1000 ;  /* 0x0000100000177802 */ /* 0x000fe20000000f00 */
[----:B------:R-:W4:Y:S01]  /*4230*/  LDCU.64 UR4, c[0x0][0x890] ;  /* 0x00011200ff0477ac */ /* 0x000f220008000a00 */
[----:B------:R-:W-:Y:S01]  /*4240*/  IMAD.MOV.U32 R30, RZ, RZ, RZ ;  /* 0x000000ffff1e7224 */ /* 0x000fe200078e00ff */
[----:B------:R-:W3:Y:S01]  /*4250*/  LDC R19, c[0x0][0x370] ;  /* 0x0000dc00ff137b82 */ /* 0x000ee20000000800 */
[----:B------:R-:W-:Y:S01]  /*4260*/  UMOV UR7, 0x400 ;  /* 0x0000040000077882 */ /* 0x000fe20000000000 */
[----:B------:R-:W-:-:S02]  /*4270*/  UPLOP3.LUT UP1, UPT, UPT, UPT, UPT, 0x40, 0x4 ;  /* 0x000000000004789c */ /* 0x000fc40003f2e870 */
[----:B------:R-:W-:-:S04]  /*4280*/  ULEA UR7, UR37, UR7, 0x18 ;  /* 0x0000000725077291 */ /* 0x000fc8000f8ec0ff */
[----:B------:R-:W3:Y:S01]  /*4290*/  LDC R2, c[0x0][0xb0c] ;  /* 0x0002c300ff027b82 */ /* 0x000ee20000000800 */
[----:B------:R-:W-:Y:S02]  /*42a0*/  UIADD3 UR13, UPT, UPT, UR7, 0x118, URZ ;  /* 0x00000118070d7890 */ /* 0x000fe4000fffe0ff */
[----:B--2---:R-:W-:Y:S02]  /*42b0*/  UISETP.NE.U32.AND UP2, UPT, UR8, URZ, UPT ;  /* 0x000000ff0800728c */ /* 0x004fe4000bf45070 */
[----:B------:R-:W-:Y:S02]  /*42c0*/  UIADD3 UR17, UPT, UPT, UR7, 0x110, URZ ;  /* 0x0000011007117890 */ /* 0x000fe4000fffe0ff */
[----:B----4-:R-:W-:Y:S01]  /*42d0*/  UISETP.NE.U32.AND UP3, UPT, UR4, URZ, UPT ;  /* 0x000000ff0400728c */ /* 0x010fe2000bf65070 */
[----:B------:R-:W2:Y:S01]  /*42e0*/  LDC R18, c[0x0][0xb20] ;  /* 0x0002c800ff127b82 */ /* 0x000ea20000000800 */
[----:B-1----:R-:W-:Y:S01]  /*42f0*/  ISETP.NE.AND P1, PT, R0, 0x1, PT ;  /* 0x000000010000780c */ /* 0x002fe20003f25270 */
[----:B------:R-:W-:-:S02]  /*4300*/  UISETP.NE.AND.EX UP2, UPT, UR9, URZ, UPT, UP2 ;  /* 0x000000ff0900728c */ /* 0x000fc4000bf45320 */
[----:B------:R-:W-:Y:S02]  /*4310*/  UPRMT UR13, UR37, 0x654, UR13 ;  /* 0x00000654250d7896 */ /* 0x000fe4000800000d */
[----:B------:R-:W-:Y:S02]  /*4320*/  UISETP.NE.AND.EX UP3, UPT, UR5, URZ, UPT, UP3 ;  /* 0x000000ff0500728c */ /* 0x000fe4000bf65330 */
[----:B------:R-:W1:Y:S08]  /*4330*/  LDC.64 R32, c[0x0][0x348] ;  /* 0x0000d200ff207b82 */ /* 0x000e700000000a00 */
[----:B------:R-:W4:Y:S08]  /*4340*/  LDC.64 R16, c[0x0][0xb10] ;  /* 0x0002c400ff107b82 */ /* 0x000f300000000a00 */
[----:B------:R-:W1:Y:S08]  /*4350*/  LDC.64 R6, c[0x0][0xb18] ;  /* 0x0002c600ff067b82 */ /* 0x000e700000000a00 */
[----:B------:R-:W1:Y:S08]  /*4360*/  LDC.64 R4, c[0x0][0xb28] ;  /* 0x0002ca00ff047b82 */ /* 0x000e700000000a00 */
[----:B--23--:R-:W1:Y:S02]  /*4370*/  LDC R22, c[0x0][0x374] ;  /* 0x0000dd00ff167b82 */ /* 0x00ce640000000800 */
.L_x_90:
[C---:B------:R-:W-:Y:S02]  /*4380*/  LEA R0, R30.reuse, UR7, 0x3 ;  /* 0x000000071e007c11 */ /* 0x040fe4000f8e18ff */
[----:B------:R-:W-:Y:S02]  /*4390*/  SHF.L.U32 R3, R29, 0x1f, RZ ;  /* 0x0000001f1d037819 */ /* 0x000fe400000006ff */
[----:B------:R-:W-:Y:S02]  /*43a0*/  LEA R24, R30, UR7, 0x4 ;  /* 0x000000071e187c11 */ /* 0x000fe4000f8e20ff */
[----:B--2---:R-:W2:Y:S02]  /*43b0*/  SYNCS.PHASECHK.TRANS64.TRYWAIT P0, [R0+URZ+0x140], R3 ;  /* 0x00014003000075a7 */ /* 0x004ea400080011ff */
[----:B--2---:R-:W-:Y:S05]  /*43c0*/  @!P0 BRA `(.L_x_82) ;  /* 0x0000004000548947 */ /* 0x004fea0003800000 */
.L_x_172:
[----:B------:R-:W-:Y:S01]  /*43d0*/  ISETP.GE.AND P0, PT, R40, 0x1, PT ;  /* 0x000000012800780c */ /* 0x000fe20003f06270 */
[----:B------:R-:W3:Y:S01]  /*43e0*/  LDS.128 R24, [R24+0x1d0] ;  /* 0x0001d00018187984 */ /* 0x000ee20000000c00 */
[----:B--2---:R-:W-:Y:S01]  /*43f0*/  VIADD R0, R0, 0x150 ;  /* 0x0000015000007836 */ /* 0x004fe20000000000 */
[----:B------:R-:W-:Y:S01]  /*4400*/  @!PT LDS RZ, [RZ] ;  /* 0x00000000fffff984 */ /* 0x000fe20000000800 */
[----:B------:R-:W-:Y:S01]  /*4410*/  @!PT LDS RZ, [RZ] ;  /* 0x00000000fffff984 */ /* 0x000fe20000000800 */
[----:B------:R-:W-:Y:S01]  /*4420*/  @!PT LDS RZ, [RZ] ;  /* 0x00000000fffff984 */ /* 0x000fe20000000800 */
[----:B------:R-:W-:Y:S01]  /*4430*/  @!PT LDS RZ, [RZ] ;  /* 0x00000000fffff984 */ /* 0x000fe20000000800 */
[----:B------:R2:W-:Y:S06]  /*4440*/  MEMBAR.ALL.CTA ;  /* 0x0000000000007992 */ /* 0x0005ec0000008000 */
[----:B--2---:R-:W2:Y:S01]  /*4450*/  FENCE.VIEW.ASYNC.S ;  /* 0x00000000000073c6 */ /* 0x004ea20000000000 */
[----:B------:R-:W-:Y:S04]  /*4460*/  PRMT R0, RZ, 0x654, R0 ;  /* 0x00000654ff007816 */ /* 0x000fe80000000000 */
[----:B--2---:R2:W-:Y:S01]  /*4470*/  SYNCS.ARRIVE.TRANS64.RED.A1T0 RZ, [R0+URZ], RZ ;  /* 0x000000ff00ff79a7 */ /* 0x0045e200081004ff */
[----:B---3--:R-:W-:Y:S11]  /*4480*/  LOP3.LUT P3, RZ, R26, 0x1, RZ, 0xc0, !PT ;  /* 0x000000011aff7812 */ /* 0x008ff6000786c0ff */
[----:B------:R-:W-:Y:S02]  /*4490*/  @!UPT UIADD3 URZ, UPT, UPT, URZ, URZ, URZ ;  /* 0x000000fffffff290 */ /* 0x000fe4000fffe0ff */
[----:B------:R-:W-:Y:S02]  /*44a0*/  @P3 MOV R13, R24 ;  /* 0x00000018000d3202 */ /* 0x000fe40000000f00 */
[----:B------:R-:W-:Y:S01]  /*44b0*/  @P3 LOP3.LUT R8, R25, 0xffff, RZ, 0xc0, !PT ;  /* 0x0000ffff19083812 */ /* 0x000fe200078ec0ff */
[----:B--2---:R-:W-:Y:S06]  /*44c0*/  @!P0 BRA `(.L_x_83) ;  /* 0x0000000000a48947 */ /* 0x004fec0003800000 */
[----:B-1----:R-:W-:Y:S01]  /*44d0*/  IMAD.HI.U32 R35, R22, R7, RZ ;  /* 0x0000000716237227 */ /* 0x002fe200078e00ff */
[----:B------:R-:W-:Y:S02]  /*44e0*/  ISETP.NE.AND P0, PT, R6, 0x1, PT ;  /* 0x000000010600780c */ /* 0x000fe40003f05270 */
[----:B------:R-:W-:Y:S01]  /*44f0*/  ISETP.NE.AND P2, PT, R40, 0x1, PT ;  /* 0x000000012800780c */ /* 0x000fe20003f45270 */
[----:B----4-:R-:W-:Y:S01]  /*4500*/  IMAD.HI.U32 R34, R19, R16, RZ ;  /* 0x0000001013227227 */ /* 0x010fe200078e00ff */
[----:B------:R-:W-:Y:S02]  /*4510*/  SHF.R.U32.HI R35, RZ, R18, R35 ;  /* 0x00000012ff237219 */ /* 0x000fe40000011623 */
[----:B------:R-:W-:Y:S01]  /*4520*/  ISETP.NE.AND P4, PT, R2, 0x1, PT ;  /* 0x000000010200780c */ /* 0x000fe20003f85270 */
[----:B------:R-:W-:Y:S01]  /*4530*/  IMAD.HI.U32 R36, R13, R16, RZ ;  /* 0x000000100d247227 */ /* 0x000fe200078e00ff */
[----:B------:R-:W-:Y:S02]  /*4540*/  SHF.R.U32.HI R34, RZ, R17, R34 ;  /* 0x00000011ff227219 */ /* 0x000fe40000011622 */
[----:B------:R-:W-:Y:S01]  /*4550*/  SEL R3, R22, R35, !P0 ;  /* 0x0000002316037207 */ /* 0x000fe20004000000 */
[C---:B------:R-:W-:Y:S01]  /*4560*/  IMAD.HI.U32 R35, R8.reuse, R7, RZ ;  /* 0x0000000708237227 */ /* 0x040fe200078e00ff */
[----:B------:R-:W-:Y:S02]  /*4570*/  SEL R11, R19, R34, !P4 ;  /* 0x00000022130b7207 */ /* 0x000fe40006000000 */
[----:B------:R-:W-:Y:S01]  /*4580*/  SHF.R.U32.HI R36, RZ, R17, R36 ;  /* 0x00000011ff247219 */ /* 0x000fe20000011624 */
[----:B------:R-:W-:Y:S01]  /*4590*/  IMAD.HI.U32 R38, R3, R4, RZ ;  /* 0x0000000403267227 */ /* 0x000fe200078e00ff */
[----:B------:R-:W-:Y:S03]  /*45a0*/  SHF.R.U32.HI R35, RZ, R18, R35 ;  /* 0x00000012ff237219 */ /* 0x000fe60000011623 */
[----:B------:R-:W-:Y:S01]  /*45b0*/  IMAD.HI.U32 R34, R11, R4, RZ ;  /* 0x000000040b227227 */ /* 0x000fe200078e00ff */
[----:B------:R-:W-:Y:S02]  /*45c0*/  @P2 SHF.R.U32.HI R3, RZ, R5, R38 ;  /* 0x00000005ff032219 */ /* 0x000fe40000011626 */
[----:B------:R-:W-:Y:S02]  /*45d0*/  SEL R9, R8, R35, !P0 ;  /* 0x0000002308097207 */ /* 0x000fe40004000000 */
[----:B------:R-:W-:Y:S01]  /*45e0*/  @P2 SHF.R.U32.HI R11, RZ, R5, R34 ;  /* 0x00000005ff0b2219 */ /* 0x000fe20000011622 */
[C---:B------:R-:W-:Y:S01]  /*45f0*/  IMAD R10, R40.reuse, R3, RZ ;  /* 0x00000003280a7224 */ /* 0x040fe200078e02ff */
[----:B------:R-:W-:Y:S01]  /*4600*/  SEL R3, R13, R36, !P4 ;  /* 0x000000240d037207 */ /* 0x000fe20006000000 */
[C---:B------:R-:W-:Y:S03]  /*4610*/  IMAD.HI.U32 R14, R9.reuse, R4, RZ ;  /* 0x00000004090e7227 */ /* 0x040fe600078e00ff */
[----:B------:R-:W-:Y:S01]  /*4620*/  ISETP.GE.AND P0, PT, R9, R10, PT ;  /* 0x0000000a0900720c */ /* 0x000fe20003f06270 */
[C---:B------:R-:W-:Y:S01]  /*4630*/  IMAD R12, R40.reuse, R11, RZ ;  /* 0x0000000b280c7224 */ /* 0x040fe200078e02ff */
[-C--:B------:R-:W-:Y:S04]  /*4640*/  SHF.R.U32.HI R14, RZ, R5.reuse, R14 ;  /* 0x00000005ff0e7219 */ /* 0x080fe8000001160e */
[----:B------:R-:W-:Y:S02]  /*4650*/  ISETP.GE.OR P0, PT, R3, R12, P0 ;  /* 0x0000000c0300720c */ /* 0x000fe40000706670 */
[----:B------:R-:W-:Y:S05]  /*4660*/  SEL R15, R9, R14, !P2 ;  /* 0x0000000e090f7207 */ /* 0x000fea0005000000 */
[----:B------:R-:W-:Y:S04]  /*4670*/  IMAD.MOV R14, RZ, RZ, -R15 ;  /* 0x000000ffff0e7224 */ /* 0x000fe800078e0a0f */
[----:B------:R-:W-:Y:S02]  /*4680*/  IMAD R14, R40, R14, R9 ;  /* 0x0000000e280e7224 */ /* 0x000fe400078e0209 */
[C---:B------:R-:W-:Y:S05]  /*4690*/  @!P0 IMAD.HI.U32 R10, R3.reuse, R4, RZ ;  /* 0x00000004030a8227 */ /* 0x040fea00078e00ff */
[----:B------:R-:W-:Y:S04]  /*46a0*/  @!P0 SHF.R.U32.HI R10, RZ, R5, R10 ;  /* 0x00000005ff0a8219 */ /* 0x000fe8000001160a */
[----:B------:R-:W-:Y:S01]  /*46b0*/  @!P0 SEL R0, R3, R10, !P2 ;  /* 0x0000000a03008207 */ /* 0x000fe20005000000 */
[----:B------:R-:W-:Y:S03]  /*46c0*/  IMAD.MOV R10, RZ, RZ, -R3 ;  /* 0x000000ffff0a7224 */ /* 0x000fe600078e0a03 */
[----:B------:R-:W-:Y:S01]  /*46d0*/  @!P0 IADD3 R15, PT, PT, R15, -R0, RZ ;  /* 0x800000000f0f8210 */ /* 0x000fe20007ffe0ff */
[----:B------:R-:W-:Y:S01]  /*46e0*/  @!P0 IMAD R0, R11, R14, R0 ;  /* 0x0000000e0b008224 */ /* 0x000fe200078e0200 */
[----:B------:R-:W-:Y:S01]  /*46f0*/  IADD3 R11, PT, PT, -R9, RZ, RZ ;  /* 0x000000ff090b7210 */ /* 0x000fe20007ffe1ff */
[----:B------:R-:W-:Y:S02]  /*4700*/  IMAD R13, R2, R10, R13 ;  /* 0x0000000a020d7224 */ /* 0x000fe400078e020d */
[----:B------:R-:W-:Y:S02]  /*4710*/  @!P0 IMAD R9, R15, R40, R3 ;  /* 0x000000280f098224 */ /* 0x000fe400078e0203 */
[----:B------:R-:W-:Y:S02]  /*4720*/  @!P0 IMAD.MOV.U32 R3, RZ, RZ, R0 ;  /* 0x000000ffff038224 */ /* 0x000fe400078e0000 */
[----:B------:R-:W-:Y:S02]  /*4730*/  IMAD R8, R6, R11, R8 ;  /* 0x0000000b06087224 */ /* 0x000fe400078e0208 */
[----:B------:R-:W-:Y:S02]  /*4740*/  IMAD R13, R3, R2, R13 ;  /* 0x00000002030d7224 */ /* 0x000fe400078e020d */
[----:B------:R-:W-:Y:S02]  /*4750*/  IMAD R8, R9, R6, R8 ;  /* 0x0000000609087224 */ /* 0x000fe400078e0208 */
.L_x_83:
[----:B------:R-:W-:Y:S05]  /*4760*/  BRA.U UP1, `(.L_x_84) ;  /* 0x0000000101107547 */ /* 0x000fea000b800000 */
[----:B------:R-:W-:Y:S04]  /*4770*/  MOV R0, UR6 ;  /* 0x0000000600007c02 */ /* 0x000fe80008000f00 */
[----:B------:R-:W-:Y:S04]  /*4780*/  SHF.L.U32 R3, R0, 0x1f, RZ ;  /* 0x0000001f00037819 */ /* 0x000fe800000006ff */
[----:B------:R-:W2:Y:S02]  /*4790*/  SYNCS.PHASECHK.TRANS64.TRYWAIT P0, [UR7+0x138], R3 ;  /* 0x00013803ff0075a7 */ /* 0x000ea40008001107 */
[----:B--2---:R-:W-:Y:S05]  /*47a0*/  @!P0 BRA `(.L_x_85) ;  /* 0x0000003c00708947 */ /* 0x004fea0003800000 */
.L_x_84:
[----:B------:R-:W-:Y:S02]  /*47b0*/  R2UR UR19, R21 ;  /* 0x00000000151372ca */ /* 0x000fe400000e0000 */
[----:B------:R-:W-:Y:S02]  /*47c0*/  R2UR UR18, R20 ;  /* 0x00000000141272ca */ /* 0x000fe400000e0000 */
[----:B------:R-:W-:Y:S02]  /*47d0*/  ISETP.NE.U32.AND P2, PT, RZ, UR4, PT ;  /* 0x00000004ff007c0c */ /* 0x000fe4000bf45070 */
[----:B------:R-:W-:Y:S02]  /*47e0*/  SHF.L.U32 R12, R31, 0x1f, RZ ;  /* 0x0000001f1f0c7819 */ /* 0x000fe400000006ff */
[----:B------:R-:W-:Y:S05]  /*47f0*/  ISETP.NE.AND.EX P2, PT, RZ, UR5, PT, P2 ;  /* 0x00000005ff007c0c */ /* 0x000fea000bf45320 */
[----:B------:R-:W-:Y:S02]  /*4800*/  USHF.L.U32 UR19, UR19, 0x6, URZ ;  /* 0x0000000613137899 */ /* 0x000fe400080006ff */
[----:B------:R-:W-:Y:S01]  /*4810*/  USHF.L.U32 UR18, UR18, 0x7, URZ ;  /* 0x0000000712127899 */ /* 0x000fe200080006ff */
[----:B------:R-:W-:Y:S11]  /*4820*/  BRA.U !UP3, `(.L_x_86) ;  /* 0x000000010b347547 */ /* 0x000ff6000b800000 */
[----:B------:R-:W-:Y:S01]  /*4830*/  UPLOP3.LUT UP0, UPT, UPT, UPT, UP2, 0x80, 0x8 ;  /* 0x000000000008789c */ /* 0x000fe20003f0f020 */
[----:B--2---:R-:W-:Y:S02]  /*4840*/  HFMA2 R0, -RZ, RZ, 0, 5.9604644775390625e-08 ;  /* 0x00000001ff007431 */ /* 0x004fe400000001ff */
[----:B------:R-:W-:Y:S03]  /*4850*/  IMAD.MOV.U32 R95, RZ, RZ, 0x1 ;  /* 0x00000001ff5f7424 */ /* 0x000fe600078e00ff */
[----:B------:R-:W-:Y:S05]  /*4860*/  PLOP3.LUT P0, PT, PT, PT, UP0, 0x80, 0x8 ;  /* 0x000000000008781c */ /* 0x000fea0003f0f008 */
[----:B------:R-:W2:Y:S01]  /*4870*/  @UP0 LDCU.64 UR10, c[0x0][0x888] ;  /* 0x00011100ff0a07ac */ /* 0x000ea20008000a00 */
[----:B------:R-:W-:Y:S07]  /*4880*/  @UP0 UIMAD UR8, UR36, UR4, URZ ;  /* 0x00000004240802a4 */ /* 0x000fee000f8e02ff */
[----:B------:R-:W-:Y:S01]  /*4890*/  @!P0 PRMT R95, R0, 0x7610, R95 ;  /* 0x00007610005f8816 */ /* 0x000fe2000000005f */
[----:B--2---:R-:W-:Y:S03]  /*48a0*/  @UP0 UIMAD.WIDE UR10, UR8, 0x4, UR10 ;  /* 0x00000004080a08a5 */ /* 0x004fe6000f8e020a */
[----:B------:R-:W2:Y:S03]  /*48b0*/  @!UP0 LDCU UR8, c[0x0][0x880] ;  /* 0x00011000ff0887ac */ /* 0x000ea60008000800 */
[----:B------:R-:W-:Y:S01]  /*48c0*/  IMAD.U32 R10, RZ, RZ, UR10 ;  /* 0x0000000aff0a7e24 */ /* 0x000fe2000f8e00ff */
[----:B------:R-:W-:Y:S05]  /*48d0*/  MOV R11, UR11 ;  /* 0x0000000b000b7c02 */ /* 0x000fea0008000f00 */
[----:B-----5:R3:W5:Y:S02]  /*48e0*/  @P0 LDG.E R49, desc[UR46][R10.64] ;  /* 0x0000002e0a310981 */ /* 0x020764000c1e1900 */
[----:B--23--:R-:W-:Y:S07]  /*48f0*/  @!P0 IMAD.U32 R49, RZ, RZ, UR8 ;  /* 0x00000008ff318e24 */ /* 0x00cfee000f8e00ff */
.L_x_86:
[----:B-----5:R-:W-:Y:S01]  /*4900*/  @!P2 FSETP.EQ.AND P0, PT, R49, RZ, PT ;  /* 0x000000ff3100a20b */ /* 0x020fe20003f02000 */
[----:B------:R-:W-:Y:S01]  /*4910*/  @!UPT UIADD3 URZ, UPT, UPT, URZ, URZ, URZ ;  /* 0x000000fffffff290 */ /* 0x000fe2000fffe0ff */
[----:B------:R-:W-:Y:S11]  /*4920*/  @!P2 BRA `(.L_x_87) ;  /* 0x000000000014a947 */ /* 0x000ff60003800000 */
[----:B------:R-:W-:Y:S02]  /*4930*/  LOP3.LUT P2, RZ, R95, 0xff, RZ, 0xc0, !PT ;  /* 0x000000ff5fff7812 */ /* 0x000fe4000784c0ff */
[----:B------:R-:W-:Y:S04]  /*4940*/  PLOP3.LUT P0, PT, PT, PT, UP0, 0x80, 0x8 ;  /* 0x000000000008781c */ /* 0x000fe80003f0f008 */
[----:B------:R-:W-:Y:S07]  /*4950*/  PLOP3.LUT P0, PT, P0, PT, PT, 0x8, 0x80 ;  /* 0x000000000080781c */ /* 0x000fee000070e170 */
[----:B------:R-:W-:Y:S11]  /*4960*/  @P2 FSETP.EQ.AND P0, PT, R49, RZ, PT ;  /* 0x000000ff3100220b */ /* 0x000ff60003f02000 */
[----:B------:R-:W-:Y:S02]  /*4970*/  @!UPT UIADD3 URZ, UPT, UPT, URZ, URZ, URZ ;  /* 0x000000fffffff290 */ /* 0x000fe4000fffe0ff */
.L_x_87:
[----:B------:R-:W3:Y:S01]  /*4980*/  SYNCS.PHASECHK.TRANS64.TRYWAIT P2, [UR7+0x120], R12 ;  /* 0x0001200cff0075a7 */ /* 0x000ee20008041107 */
[----:B------:R-:W-:Y:S04]  /*4990*/  ELECT P4, URZ, PT ;  /* 0x0000000000ff782f */ /* 0x000fe80003880000 */
[----:B------:R-:W-:Y:S11]  /*49a0*/  PLOP3.LUT P4, PT, P0, P4, PT, 0xf2, 0x2f ;  /* 0x00000000002f781c */ /* 0x000ff60000789e72 */
[----:B------:R-:W-:Y:S02]  /*49b0*/  @!UPT UIADD3 URZ, UPT, UPT, URZ, URZ, URZ ;  /* 0x000000fffffff290 */ /* 0x000fe4000fffe0ff */
[----:B-1----:R-:W-:Y:S05]  /*49c0*/  @!P4 IADD3 R21, P0, PT, R32, 0x580, RZ ;  /* 0x000005802015c810 */ /* 0x002fea0007f1e0ff */
[----:B------:R-:W-:Y:S01]  /*49d0*/  @!P4 IMAD.X R20, RZ, RZ, R33, P0 ;  /* 0x000000ffff14c224 */ /* 0x000fe200000e0621 */
[----:B---3--:R-:W-:Y:S07]  /*49e0*/  @!P2 BRA `(.L_x_88) ;  /* 0x0000003800f8a947 */ /* 0x008fee0003800000 */
.L_x_175:
[----:B------:R-:W3:Y:S01]  /*49f0*/  LDC.64 R14, c[0x0][0xb10] ;  /* 0x0002c400ff0e7b82 */ /* 0x000ee20000000a00 */
[----:B------:R-:W-:Y:S01]  /*4a00*/  @!P4 R2UR UR8, R20 ;  /* 0x000000001408c2ca */ /* 0x000fe200000e0000 */
[----:B------:R-:W-:Y:S01]  /*4a10*/  VOTEU.ALL UP1, P4 ;  /* 0x0000000000ff7886 */ /* 0x000fe20002020000 */
[----:B------:R-:W-:Y:S01]  /*4a20*/  @!P4 R2UR UR9, R21 ;  /* 0x000000001509c2ca */ /* 0x000fe200000e0000 */
[----:B------:R-:W-:Y:S01]  /*4a30*/  UMOV UR10, 0x0 ;  /* 0x00000000000a7882 */ /* 0x000fe20000000000 */
[----:B------:R-:W-:Y:S03]  /*4a40*/  UMOV UR11, 0x10000000 ;  /* 0x10000000000b7882 */ /* 0x000fe60000000000 */
[----:B------:R-:W5:Y:S01]  /*4a50*/  LDC.64 R10, c[0x0][0xb18] ;  /* 0x0002c600ff0a7b82 */ /* 0x000f620000000a00 */
[----:B------:R-:W-:Y:S01]  /*4a60*/  @!UP1 UIADD3 UR16, UPT, UPT, UR7, 0x200, URZ ;  /* 0x0000020007109890 */ /* 0x000fe2000fffe0ff */
[----:B------:R-:W-:Y:S01]  /*4a70*/  @P3 SHF.R.U32.HI R28, RZ, 0x10, R25 ;  /* 0x00000010ff1c3819 */ /* 0x000fe20000011619 */
[----:B------:R-:W-:Y:S01]  /*4a80*/  VOTEU.ALL UP1, P4 ;  /* 0x0000000000ff7886 */ /* 0x000fe20002020000 */
[----:B------:R-:W-:Y:S01]  /*4a90*/  UMOV UR20, UR36 ;  /* 0x0000002400147c82 */ /* 0x000fe20008000000 */
[----:B------:R-:W-:Y:S03]  /*4aa0*/  VIADD R30, R30, 0x1 ;  /* 0x000000011e1e7836 */ /* 0x000fe60000000000 */
[----:B--2---:R-:W2:Y:S01]  /*4ab0*/  @!P1 LDC R0, c[0x0][0xb20] ;  /* 0x0002c800ff009b82 */ /* 0x004ea20000000800 */
[----:B------:R-:W-:Y:S01]  /*4ac0*/  IMAD.U32 R21, RZ, RZ, UR8 ;  /* 0x00000008ff157e24 */ /* 0x000fe2000f8e00ff */
[----:B------:R-:W-:Y:S06]  /*4ad0*/  UPRMT UR8, UR37, 0x654, UR17 ;  /* 0x0000065425087896 */ /* 0x000fec0008000011 */
[----:B-1----:R-:W1:Y:S01]  /*4ae0*/  @!P1 LDC R3, c[0x0][0xb0c] ;  /* 0x0002c300ff039b82 */ /* 0x002e620000000800 */
[----:B------:R-:W-:Y:S01]  /*4af0*/  IMAD.U32 R20, RZ, RZ, UR9 ;  /* 0x00000009ff147e24 */ /* 0x000fe2000f8e00ff */
[----:B------:R-:W-:Y:S04]  /*4b00*/  @!P4 R2UR UR15, R21 ;  /* 0x00000000150fc2ca */ /* 0x000fe800000e0000 */
[----:B------:R-:W-:Y:S01]  /*4b10*/  @!P4 R2UR UR14, R20 ;  /* 0x00000000140ec2ca */ /* 0x000fe200000e0000 */
[----:B------:R-:W-:Y:S11]  /*4b20*/  @!P4 IMAD.MOV.U32 R20, RZ, RZ, 0x1000 ;  /* 0x00001000ff14c424 */ /* 0x000ff600078e00ff */
[----:B------:R-:W-:Y:S01]  /*4b30*/  @!UPT UIADD3 URZ, UPT, UPT, URZ, URZ, URZ ;  /* 0x000000fffffff290 */ /* 0x000fe2000fffe0ff */
[----:B------:R1:W-:Y:S01]  /*4b40*/  @!UP1 UTMALDG.3D [UR16], [UR14], desc[UR10] ;  /* 0x00000a100e0095b4 */ /* 0x0003e20008011000 */
[----:B------:R1:W-:Y:S02]  /*4b50*/  @!P4 SYNCS.ARRIVE.TRANS64.RED.A0TR RZ, [UR7+0x110], R20 ;  /* 0x00011014ffffc9a7 */ /* 0x0003e40008300407 */
[----:B-1----:R-:W-:Y:S01]  /*4b60*/  @!P1 ISETP.NE.AND P2, PT, R3, 0x1, PT ;  /* 0x000000010300980c */ /* 0x002fe20003f45270 */
[C---:B---3--:R-:W-:Y:S01]  /*4b70*/  @!P1 IMAD.HI.U32 R14, R13.reuse, R14, RZ ;  /* 0x0000000e0d0e9227 */ /* 0x048fe200078e00ff */
[----:B-----5:R-:W-:Y:S03]  /*4b80*/  @!P1 ISETP.NE.AND P0, PT, R10, 0x1, PT ;  /* 0x000000010a00980c */ /* 0x020fe60003f05270 */
[C---:B------:R-:W-:Y:S01]  /*4b90*/  @!P1 IMAD.HI.U32 R11, R8.reuse, R11, RZ ;  /* 0x0000000b080b9227 */ /* 0x040fe200078e00ff */
[----:B------:R-:W-:Y:S04]  /*4ba0*/  @!P1 SHF.R.U32.HI R14, RZ, R15, R14 ;  /* 0x0000000fff0e9219 */ /* 0x000fe8000001160e */
[----:B--2---:R-:W-:Y:S01]  /*4bb0*/  @!P1 SHF.R.U32.HI R9, RZ, R0, R11 ;  /* 0x00000000ff099219 */ /* 0x004fe2000001160b */
[----:B------:R-:W-:Y:S01]  /*4bc0*/  SYNCS.ARRIVE.TRANS64.RED.A1T0 RZ, [UR8], RZ ;  /* 0x000000ffffff79a7 */ /* 0x000fe20008100408 */
[----:B------:R-:W-:Y:S02]  /*4bd0*/  @!P1 SEL R14, R13, R14, !P2 ;  /* 0x0000000e0d0e9207 */ /* 0x000fe40005000000 */
[----:B------:R-:W-:Y:S01]  /*4be0*/  @!P1 SEL R9, R8, R9, !P0 ;  /* 0x0000000908099207 */ /* 0x000fe20004000000 */
[----:B------:R-:W1:Y:S04]  /*4bf0*/  SYNCS.PHASECHK.TRANS64.TRYWAIT P5, [UR7+0x128], R12 ;  /* 0x0001280cff0075a7 */ /* 0x000e6800080a1107 */
[----:B------:R-:W-:Y:S02]  /*4c00*/  @!P1 IMAD.IADD R0, R9, 0x1, -R14 ;  /* 0x0000000109009824 */ /* 0x000fe400078e0a0e */
[----:B------:R-:W-:Y:S02]  /*4c10*/  @!P1 IMAD.IADD R9, R14, 0x1, -R9 ;  /* 0x000000010e099824 */ /* 0x000fe400078e0a09 */
[----:B------:R-:W-:Y:S02]  /*4c20*/  @!P1 IMAD R13, R0, R3, R13 ;  /* 0x00000003000d9224 */ /* 0x000fe400078e020d */
[----:B------:R-:W-:Y:S01]  /*4c30*/  @!P1 IMAD R8, R9, R10, R8 ;  /* 0x0000000a09089224 */ /* 0x000fe200078e0208 */
[----:B-1----:R-:W-:Y:S06]  /*4c40*/  @!P5 BRA `(.L_x_89) ;  /* 0x000000380078d947 */ /* 0x002fec0003800000 */
.L_x_177:
[----:B-1----:R-:W-:Y:S01]  /*4c50*/  @!P4 IADD3 R3, P0, PT, R32, 0x580, RZ ;  /* 0x000005802003c810 */ /* 0x002fe20007f1e0ff */
[----:B------:R-:W-:Y:S01]  /*4c60*/  VOTEU.ALL UP1, P4 ;  /* 0x0000000000ff7886 */ /* 0x000fe20002020000 */
[----:B------:R-:W-:Y:S01]  /*4c70*/  UMOV UR20, 0x0 ;  /* 0x0000000000147882 */ /* 0x000fe20000000000 */
[----:B------:R-:W-:Y:S01]  /*4c80*/  UMOV UR21, 0x10000000 ;  /* 0x1000000000157882 */ /* 0x000fe20000000000 */
[----:B------:R-:W-:Y:S01]  /*4c90*/  @!P4 R2UR UR9, R3 ;  /* 0x000000000309c2ca */ /* 0x000fe200000e0000 */
[----:B------:R-:W-:Y:S01]  /*4ca0*/  @!P4 IMAD.X R0, RZ, RZ, R33, P0 ;  /* 0x000000ffff00c224 */ /* 0x000fe200000e0621 */
[----:B------:R-:W-:Y:S01]  /*4cb0*/  @!UP1 UIADD3 UR10, UPT, UPT, UR18, 0x40, URZ ;  /* 0x00000040120a9890 */ /* 0x000fe2000fffe0ff */
[----:B------:R-:W-:Y:S01]  /*4cc0*/  ISETP.NE.AND P0, PT, R30, 0x2, PT ;  /* 0x000000021e00780c */ /* 0x000fe20003f05270 */
[----:B------:R-:W-:Y:S01]  /*4cd0*/  UMOV UR11, UR19 ;  /* 0x00000013000b7c82 */ /* 0x000fe20008000000 */
[----:B------:R-:W-:Y:S01]  /*4ce0*/  UMOV UR12, UR36 ;  /* 0x00000024000c7c82 */ /* 0x000fe20008000000 */
[----:B------:R-:W-:Y:S01]  /*4cf0*/  @!P4 R2UR UR8, R0 ;  /* 0x000000000008c2ca */ /* 0x000fe200000e0000 */
[----:B------:R-:W-:Y:S01]  /*4d00*/  IMAD.IADD R20, R8, 0x1, R94 ;  /* 0x0000000108147824 */ /* 0x000fe200078e025e */
[----:B------:R-:W-:Y:S01]  /*4d10*/  @P3 R2UR UR36, R28 ;  /* 0x000000001c2432ca */ /* 0x000fe200000e0000 */
[----:B------:R-:W-:Y:S01]  /*4d20*/  IMAD.IADD R21, R13, 0x1, R96 ;  /* 0x000000010d157824 */ /* 0x000fe200078e0260 */
[----:B------:R-:W-:Y:S02]  /*4d30*/  SEL R0, RZ, 0x1, P0 ;  /* 0x00000001ff007807 */ /* 0x000fe40000000000 */
[----:B------:R-:W-:Y:S01]  /*4d40*/  LOP3.LUT R31, R31, 0x1, RZ, 0x3c, !PT ;  /* 0x000000011f1f7812 */ /* 0x000fe200078e3cff */
[----:B------:R-:W-:Y:S01]  /*4d50*/  IMAD.U32 R10, RZ, RZ, UR9 ;  /* 0x00000009ff0a7e24 */ /* 0x000fe2000f8e00ff */
[----:B------:R-:W-:Y:S01]  /*4d60*/  @!UP1 UIADD3 UR9, UPT, UPT, UR7, 0x118, URZ ;  /* 0x0000011807099890 */ /* 0x000fe2000fffe0ff */
[----:B------:R-:W-:Y:S02]  /*4d70*/  LOP3.LUT R29, R29, R0, RZ, 0x3c, !PT ;  /* 0x000000001d1d7212 */ /* 0x000fe400078e3cff */
[----:B------:R-:W-:Y:S02]  /*4d80*/  SEL R30, R30, RZ, P0 ;  /* 0x000000ff1e1e7207 */ /* 0x000fe40000000000 */
[----:B------:R-:W-:Y:S01]  /*4d90*/  IMAD.U32 R11, RZ, RZ, UR8 ;  /* 0x00000008ff0b7e24 */ /* 0x000fe2000f8e00ff */
[----:B------:R-:W-:Y:S01]  /*4da0*/  @!P4 R2UR UR14, R10 ;  /* 0x000000000a0ec2ca */ /* 0x000fe200000e0000 */
[----:B------:R-:W-:Y:S01]  /*4db0*/  @!UP1 UIADD3 UR8, UPT, UPT, UR7, 0x1200, URZ ;  /* 0x0000120007089890 */ /* 0x000fe2000fffe0ff */
[----:B------:R-:W-:Y:S02]  /*4dc0*/  VOTEU.ALL UP1, P4 ;  /* 0x0000000000ff7886 */ /* 0x000fe40002020000 */
[----:B------:R-:W-:Y:S11]  /*4dd0*/  @!P4 R2UR UR15, R11 ;  /* 0x000000000b0fc2ca */ /* 0x000ff600000e0000 */
[----:B------:R-:W-:Y:S02]  /*4de0*/  @!UPT UIADD3 URZ, UPT, UPT, URZ, URZ, URZ ;  /* 0x000000fffffff290 */ /* 0x000fe4000fffe0ff */
[----:B------:R2:W-:Y:S01]  /*4df0*/  @!UP1 UTMALDG.3D [UR8], [UR14], desc[UR20] ;  /* 0x000014080e0095b4 */ /* 0x0005e20008011000 */
[----:B------:R2:W-:Y:S01]  /*4e00*/  @!P4 SYNCS.ARRIVE.TRANS64.RED.A0TR RZ, [UR7+0x118], R23 ;  /* 0x00011817ffffc9a7 */ /* 0x0005e20008300407 */
[----:B------:R-:W-:Y:S01]  /*4e10*/  UPLOP3.LUT UP1, UPT, UPT, UPT, UPT, 0x80, 0x8 ;  /* 0x000000000008789c */ /* 0x000fe20003f2f070 */
[----:B------:R-:W-:Y:S01]  /*4e20*/  SYNCS.ARRIVE.TRANS64.RED.A1T0 RZ, [UR13], RZ ;  /* 0x000000ffffff79a7 */ /* 0x000fe2000810040d */
[----:B------:R-:W-:Y:S09]  /*4e30*/  @P3 BRA `(.L_x_90) ;  /* 0xfffffff400503947 */ /* 0x000ff2000383ffff */
[----:B------:R-:W-:-:S04]  /*4e40*/  SHF.L.U32 R3, R31, 0x1f, RZ ;  /* 0x0000001f1f037819 */ /* 0x000fc800000006ff */
[----:B------:R-:W1:Y:S02]  /*4e50*/  SYNCS.PHASECHK.TRANS64.TRYWAIT P0, [UR7+0x120], R3 ;  /* 0x00012003ff0075a7 */ /* 0x000e640008001107 */
[----:B-1----:R-:W-:Y:S05]  /*4e60*/  @!P0 BRA `(.L_x_91) ;  /* 0x0000003800088947 */ /* 0x002fea0003800000 */
.L_x_179:
[----:B-1----:R-:W-:-:S07]  /*4e70*/  MOV R0, UR7 ;  /* 0x0000000700007c02 */ /* 0x002fce0008000f00 */
.L_x_92:
[----:B-1----:R-:W-:-:S04]  /*4e80*/  SHF.L.U32 R3, R31, 0x1f, RZ ;  /* 0x0000001f1f037819 */ /* 0x002fc800000006ff */
[----:B------:R1:W3:Y:S03]  /*4e90*/  SYNCS.PHASECHK.TRANS64.TRYWAIT P0, [R0+URZ+0x128], R3 ;  /* 0x00012803000075a7 */ /* 0x0002e600080011ff */
[----:B---3--:R-:W-:Y:S05]  /*4ea0*/  @!P0 NANOSLEEP.SYNCS 0x989680 ;  /* 0x009896800000895d */ /* 0x008fea0003900000 */
[----:B------:R-:W3:Y:S02]  /*4eb0*/  @!P0 SYNCS.PHASECHK.TRANS64 P0, [R0+URZ+0x128], R3 ;  /* 0x00012803000085a7 */ /* 0x000ee400080010ff */
[----:B--23--:R-:W-:Y:S05]  /*4ec0*/  @P0 EXIT ;  /* 0x000000000000094d */ /* 0x00cfea0003800000 */
[----:B------:R-:W-:Y:S05]  /*4ed0*/  BRA `(.L_x_92) ;  /* 0xfffffffc00e87947 */ /* 0x000fea000383ffff */
.L_x_81:
[----:B------:R-:W-:-:S06]  /*4ee0*/  UISETP.GE.AND UP1, UPT, UR8, 0x4, UPT ;  /* 0x000000040800788c */ /* 0x000fcc000bf26270 */
[----:B------:R-:W-:-:S13]  /*4ef0*/  PLOP3.LUT P0, PT, PT, PT, UP1, 0x80, 0x8 ;  /* 0x000000000008781c */ /* 0x000fda0003f0f018 */
[----:B------:R-:W-:Y:S05]  /*4f00*/  @!P0 EXIT ;  /* 0x000000000000894d */ /* 0x000fea0003800000 */
[----:B------:R-:W-:Y:S01]  /*4f10*/  BAR.SYNC.DEFER_BLOCKING 0x6, 0xa0 ;  /* 0x0182800000007b1d */ /* 0x000fe20000010000 */
[C---:B------:R-:W-:Y:S01]  /*4f20*/  IMAD.SHL.U32 R7, R108.reuse, 0x40, RZ ;  /* 0x000000406c077824 */ /* 0x040fe200078e00ff */
[C---:B------:R-:W-:Y:S01]  /*4f30*/  LOP3.LUT R110, R108.reuse, 0x60, RZ, 0xc0, !PT ;  /* 0x000000606c6e7812 */ /* 0x040fe200078ec0ff */
[C---:B------:R-:W-:Y:S01]  /*4f40*/  IMAD.SHL.U32 R100, R108.reuse, 0x20, RZ ;  /* 0x000000206c647824 */ /* 0x040fe200078e00ff */
[----:B------:R-:W-:Y:S01]  /*4f50*/  CS2R R106, SRZ ;  /* 0x00000000006a7805 */ /* 0x000fe2000001ff00 */
[C---:B------:R-:W-:Y:S01]  /*4f60*/  IMAD.SHL.U32 R0, R108.reuse, 0x2, RZ ;  /* 0x000000026c007824 */ /* 0x040fe200078e00ff */
[----:B------:R-:W-:Y:S02]  /*4f70*/  UMOV UR49, 0x400 ;  /* 0x0000040000317882 */ /* 0x000fe40000000000 */
[----:B------:R-:W1:Y:S01]  /*4f80*/  LDC R99, c[0x0][0x370] ;  /* 0x0000dc00ff637b82 */ /* 0x000e620000000800 */
[----:B------:R-:W-:Y:S01]  /*4f90*/  ULEA UR49, UR37, UR49, 0x18 ;  /* 0x0000003125317291 */ /* 0x000fe2000f8ec0ff */
[----:B------:R-:W-:Y:S01]  /*4fa0*/  LOP3.LUT R5, R7, 0x180, RZ, 0xc0, !PT ;  /* 0x0000018007057812 */ /* 0x000fe200078ec0ff */
[----:B------:R-:W-:Y:S01]  /*4fb0*/  IMAD.U32 R46, R108, 0x10000, RZ ;  /* 0x000100006c2e7824 */ /* 0x000fe200078e00ff */
[----:B------:R-:W-:Y:S01]  /*4fc0*/  LOP3.LUT R100, R100, 0xc00, RZ, 0xc0, !PT ;  /* 0x00000c0064647812 */ /* 0x000fe200078ec0ff */
[----:B------:R-:W-:Y:S01]  /*4fd0*/  UIADD3 UR4, UPT, UPT, UR49, 0x2200, URZ ;  /* 0x0000220031047890 */ /* 0x000fe2000fffe0ff */
[----:B------:R-:W-:Y:S01]  /*4fe0*/  LOP3.LUT R0, R5, 0x20, R0, 0xf8, !PT ;  /* 0x0000002005007812 */ /* 0x000fe200078ef800 */
[----:B------:R-:W-:Y:S01]  /*4ff0*/  IMAD.SHL.U32 R5, R108, 0x8, RZ ;  /* 0x000000086c057824 */ /* 0x000fe200078e00ff */
[----:B------:R-:W2:Y:S01]  /*5000*/  LDC R42, c[0x0][0xb0c] ;  /* 0x0002c300ff2a7b82 */ /* 0x000ea20000000800 */
[----:B------:R-:W-:Y:S01]  /*5010*/  LOP3.LUT R100, R100, 0x40, R7, 0xf8, !PT ;  /* 0x0000004064647812 */ /* 0x000fe200078ef807 */
[----:B------:R-:W-:Y:S01]  /*5020*/  IMAD.MOV.U32 R44, RZ, RZ, RZ ;  /* 0x000000ffff2c7224 */ /* 0x000fe200078e00ff */
[----:B------:R-:W-:Y:S01]  /*5030*/  LOP3.LUT R46, R46, 0x600000, RZ, 0xc0, !PT ;  /* 0x006000002e2e7812 */ /* 0x000fe200078ec0ff */
[----:B------:R-:W-:Y:S01]  /*5040*/  IMAD.MOV.U32 R112, RZ, RZ, RZ ;  /* 0x000000ffff707224 */ /* 0x000fe200078e00ff */
[----:B------:R-:W-:-:S02]  /*5050*/  LOP3.LUT R108, R108, 0x2, RZ, 0xc0, !PT ;  /* 0x000000026c6c7812 */ /* 0x000fc400078ec0ff */
[----:B------:R-:W-:Y:S02]  /*5060*/  CS2R R104, SRZ ;  /* 0x0000000000687805 */ /* 0x000fe4000001ff00 */
[----:B------:R-:W-:Y:S01]  /*5070*/  LOP3.LUT R5, R0, 0x30, R5, 0x78, !PT ;  /* 0x0000003000057812 */ /* 0x000fe200078e7805 */
[----:B------:R-:W4:Y:S01]  /*5080*/  LDC R97, c[0x0][0xb20] ;  /* 0x0002c800ff617b82 */ /* 0x000f220000000800 */
[----:B------:R-:W3:Y:S01]  /*5090*/  LDS R3, [UR49+0x1f0] ;  /* 0x0001f031ff037984 */ /* 0x000ee20008000800 */
[----:B------:R-:W-:Y:S01]  /*50a0*/  LOP3.LUT R100, R100, 0x200, R7, 0xf8, !PT ;  /* 0x0000020064647812 */ /* 0x000fe200078ef807 */
[----:B------:R-:W-:Y:S01]  /*50b0*/  IMAD.MOV R102, RZ, RZ, -R108 ;  /* 0x000000ffff667224 */ /* 0x000fe200078e0a6c */
[----:B------:R-:W1:Y:S01]  /*50c0*/  LDCU.64 UR52, c[0x0][0x348] ;  /* 0x00006900ff3477ac */ /* 0x000e620008000a00 */
[----:B------:R-:W-:Y:S01]  /*50d0*/  IMAD.U32 R109, RZ, RZ, UR4 ;  /* 0x00000004ff6d7e24 */ /* 0x000fe2000f8e00ff */
[----:B------:R-:W-:Y:S02]  /*50e0*/  LOP3.LUT R100, R100, R5, RZ, 0xfc, !PT ;  /* 0x0000000564647212 */ /* 0x000fe400078efcff */
[----:B------:R-:W1:Y:S01]  /*50f0*/  LDC R41, c[0x0][0xb30] ;  /* 0x0002cc00ff297b82 */ /* 0x000e620000000800 */
[----:B------:R-:W1:Y:S01]  /*5100*/  LDCU.64 UR38, c[0x0][0x888] ;  /* 0x00011100ff2677ac */ /* 0x000e620008000a00 */
[----:B------:R-:W1:Y:S06]  /*5110*/  LDCU.64 UR44, c[0x0][0x890] ;  /* 0x00011200ff2c77ac */ /* 0x000e6c0008000a00 */
[----:B------:R-:W1:Y:S01]  /*5120*/  LDC.64 R92, c[0x0][0xb10] ;  /* 0x0002c400ff5c7b82 */ /* 0x000e620000000a00 */
[----:B------:R-:W-:-:S07]  /*5130*/  UIADD3 UR48, UPT, UPT, UR49, 0x200, URZ ;  /* 0x0000020031307890 */ /* 0x000fce000fffe0ff */
[----:B------:R-:W1:Y:S08]  /*5140*/  LDC.64 R38, c[0x0][0xb18] ;  /* 0x0002c600ff267b82 */ /* 0x000e700000000a00 */
[----:B------:R-:W1:Y:S08]  /*5150*/  LDC.64 R36, c[0x0][0xb28] ;  /* 0x0002ca00ff247b82 */ /* 0x000e700000000a00 */
[----:B------:R-:W1:Y:S01]  /*5160*/  LDC.64 R90, c[0x0][0x8b0] ;  /* 0x00022c00ff5a7b82 */ /* 0x000e620000000a00 */
[----:B---3--:R-:W-:-:S07]  /*5170*/  IMAD.IADD R46, R3, 0x1, R46 ;  /* 0x00000001032e7824 */ /* 0x008fce00078e022e */
[----:B------:R-:W3:Y:S08]  /*5180*/  LDC.64 R88, c[0x0][0x8a8] ;  /* 0x00022a00ff587b82 */ /* 0x000ef00000000a00 */
[----:B--2-4-:R-:W1:Y:S02]  /*5190*/  LDC R98, c[0x0][0x374] ;  /* 0x0000dd00ff627b82 */ /* 0x014e640000000800 */
.L_x_118:
[----:B------:R-:W-:Y:S02]  /*51a0*/  LEA R0, R112, UR49, 0x3 ;  /* 0x0000003170007c11 */ /* 0x000fe4000f8e18ff */
[----:B------:R-:W-:Y:S02]  /*51b0*/  SHF.L.U32 R3, R106, 0x1f, RZ ;  /* 0x0000001f6a037819 */ /* 0x000fe400000006ff */
[----:B------:R-:W-:Y:S02]  /*51c0*/  LEA R16, R112, UR49, 0x4 ;  /* 0x0000003170107c11 */ /* 0x000fe4000f8e20ff */
[----:B------:R-:W2:Y:S02]  /*51d0*/  SYNCS.PHASECHK.TRANS64.TRYWAIT P0, [R0+URZ+0x140], R3 ;  /* 0x00014003000075a7 */ /* 0x000ea400080011ff */
[----:B-12---:R-:W-:Y:S05]  /*51e0*/  @!P0 BRA `(.L_x_93) ;  /* 0x0000003400408947 */ /* 0x006fea0003800000 */
.L_x_180:
[----:B------:R-:W4:Y:S01]  /*51f0*/  LDC.64 R12, c[0x0][0xb10] ;  /* 0x0002c400ff0c7b82 */ /* 0x000f220000000a00 */
[----:B------:R-:W3:Y:S01]  /*5200*/  LDS.128 R16, [R16+0x1d0] ;  /* 0x0001d00010107984 */ /* 0x000ee20000000c00 */
[----:B-1----:R-:W-:Y:S01]  /*5210*/  ISETP.NE.AND P1, PT, R41, 0x1, PT ;  /* 0x000000012900780c */ /* 0x002fe20003f25270 */
[----:B--2---:R-:W-:Y:S01]  /*5220*/  VIADD R0, R0, 0x150 ;  /* 0x0000015000007836 */ /* 0x004fe20000000000 */
[----:B------:R-:W-:Y:S04]  /*5230*/  ISETP.GE.AND P0, PT, R40, 0x1, PT ;  /* 0x000000012800780c */ /* 0x000fe80003f06270 */
[----:B------:R-:W1:Y:S01]  /*5240*/  LDC.64 R10, c[0x0][0xb18] ;  /* 0x0002c600ff0a7b82 */ /* 0x000e620000000a00 */
[----:B------:R-:W-:Y:S01]  /*5250*/  PRMT R0, RZ, 0x654, R0 ;  /* 0x00000654ff007816 */ /* 0x000fe20000000000 */
[----:B------:R-:W-:Y:S01]  /*5260*/  @!PT LDS RZ, [RZ] ;  /* 0x00000000fffff984 */ /* 0x000fe20000000800 */
[----:B------:R-:W-:Y:S01]  /*5270*/  @!PT LDS RZ, [RZ] ;  /* 0x00000000fffff984 */ /* 0x000fe20000000800 */
[----:B------:R-:W-:Y:S01]  /*5280*/  @!PT LDS RZ, [RZ] ;  /* 0x00000000fffff984 */ /* 0x000fe20000000800 */
[----:B------:R-:W-:Y:S01]  /*5290*/  @!PT LDS RZ, [RZ] ;  /* 0x00000000fffff984 */ /* 0x000fe20000000800 */
[----:B------:R2:W-:Y:S06]  /*52a0*/  MEMBAR.ALL.CTA ;  /* 0x0000000000007992 */ /* 0x0005ec0000008000 */
[----:B--2---:R-:W2:Y:S01]  /*52b0*/  FENCE.VIEW.ASYNC.S ;  /* 0x00000000000073c6 */ /* 0x004ea20000000000 */
[----:B------:R-:W1:Y:S08]  /*52c0*/  @!P1 LDC R14, c[0x0][0xb20] ;  /* 0x0002c800ff0e9b82 */ /* 0x000e700000000800 */
[----:B------:R-:W1:Y:S01]  /*52d0*/  @!P1 LDC R9, c[0x0][0xb0c] ;  /* 0x0002c300ff099b82 */ /* 0x000e620000000800 */
[----:B--2---:R2:W-:Y:S01]  /*52e0*/  SYNCS.ARRIVE.TRANS64.RED.A1T0 RZ, [R0+URZ], RZ ;  /* 0x000000ff00ff79a7 */ /* 0x0045e200081004ff */
[----:B---3--:R-:W-:Y:S04]  /*52f0*/  LOP3.LUT P4, RZ, R18, 0x1, RZ, 0xc0, !PT ;  /* 0x0000000112ff7812 */ /* 0x008fe8000788c0ff */
[----:B------:R-:W-:Y:S09]  /*5300*/  P2R R111, PR, RZ, 0x10 ;  /* 0x00000010ff6f7803 */ /* 0x000ff20000000000 */
[----:B------:R-:W-:Y:S02]  /*5310*/  @P4 MOV R45, R16 ;  /* 0x00000010002d4202 */ /* 0x000fe40000000f00 */
[----:B------:R-:W-:Y:S01]  /*5320*/  @P4 LOP3.LUT R43, R17, 0xffff, RZ, 0xc0, !PT ;  /* 0x0000ffff112b4812 */ /* 0x000fe200078ec0ff */
[----:B--2-4-:R-:W-:Y:S06]  /*5330*/  @!P0 BRA `(.L_x_94) ;  /* 0x0000000000a48947 */ /* 0x014fec0003800000 */
[----:B------:R-:W-:Y:S01]  /*5340*/  IMAD.HI.U32 R24, R98, R39, RZ ;  /* 0x0000002762187227 */ /* 0x000fe200078e00ff */
[----:B------:R-:W-:Y:S02]  /*5350*/  ISETP.NE.AND P0, PT, R38, 0x1, PT ;  /* 0x000000012600780c */ /* 0x000fe40003f05270 */
[----:B------:R-:W-:Y:S01]  /*5360*/  ISETP.NE.AND P2, PT, R40, 0x1, PT ;  /* 0x000000012800780c */ /* 0x000fe20003f45270 */
[-C--:B------:R-:W-:Y:S01]  /*5370*/  IMAD.HI.U32 R22, R99, R92.reuse, RZ ;  /* 0x0000005c63167227 */ /* 0x080fe200078e00ff */
[----:B------:R-:W-:Y:S02]  /*5380*/  SHF.R.U32.HI R23, RZ, R97, R24 ;  /* 0x00000061ff177219 */ /* 0x000fe40000011618 */
[----:B------:R-:W-:Y:S01]  /*5390*/  ISETP.NE.AND P3, PT, R42, 0x1, PT ;  /* 0x000000012a00780c */ /* 0x000fe20003f65270 */
[----:B------:R-:W-:Y:S01]  /*53a0*/  IMAD.HI.U32 R28, R43, R39, RZ ;  /* 0x000000272b1c7227 */ /* 0x000fe200078e00ff */
[----:B------:R-:W-:Y:S02]  /*53b0*/  SHF.R.U32.HI R22, RZ, R93, R22 ;  /* 0x0000005dff167219 */ /* 0x000fe40000011616 */
[----:B------:R-:W-:Y:S01]  /*53c0*/  SEL R3, R98, R23, !P0 ;  /* 0x0000001762037207 */ /* 0x000fe20004000000 */
[----:B------:R-:W-:Y:S01]  /*53d0*/  IMAD.HI.U32 R26, R45, R92, RZ ;  /* 0x0000005c2d1a7227 */ /* 0x000fe200078e00ff */
[----:B------:R-:W-:Y:S03]  /*53e0*/  SEL R7, R99, R22, !P3 ;  /* 0x0000001663077207 */ /* 0x000fe60005800000 */
[-C--:B------:R-:W-:Y:S01]  /*53f0*/  IMAD.HI.U32 R22, R3, R36.reuse, RZ ;  /* 0x0000002403167227 */ /* 0x080fe200078e00ff */
[----:B------:R-:W-:Y:S03]  /*5400*/  SHF.R.U32.HI R26, RZ, R93, R26 ;  /* 0x0000005dff1a7219 */ /* 0x000fe6000001161a */
[----:B------:R-:W-:Y:S01]  /*5410*/  IMAD.HI.U32 R24, R7, R36, RZ ;  /* 0x0000002407187227 */ /* 0x000fe200078e00ff */
[----:B------:R-:W-:Y:S02]  /*5420*/  @P2 SHF.R.U32.HI R3, RZ, R37, R22 ;  /* 0x00000025ff032219 */ /* 0x000fe40000011616 */
[----:B------:R-:W-:Y:S02]  /*5430*/  SHF.R.U32.HI R22, RZ, R97, R28 ;  /* 0x00000061ff167219 */ /* 0x000fe4000001161c */
[----:B------:R-:W-:Y:S01]  /*5440*/  @P2 SHF.R.U32.HI R7, RZ, R37, R24 ;  /* 0x00000025ff072219 */ /* 0x000fe20000011618 */
[C---:B------:R-:W-:Y:S01]  /*5450*/  IMAD R2, R40.reuse, R3, RZ ;  /* 0x0000000328027224 */ /* 0x040fe200078e02ff */
[----:B------:R-:W-:Y:S02]  /*5460*/  SEL R5, R43, R22, !P0 ;  /* 0x000000162b057207 */ /* 0x000fe40004000000 */
[----:B------:R-:W-:Y:S01]  /*5470*/  SEL R3, R45, R26, !P3 ;  /* 0x0000001a2d037207 */ /* 0x000fe20005800000 */
[----:B------:R-:W-:Y:S01]  /*5480*/  IMAD R4, R40, R7, RZ ;  /* 0x0000000728047224 */ /* 0x000fe200078e02ff */
[C---:B------:R-:W-:Y:S01]  /*5490*/  ISETP.GE.AND P0, PT, R5.reuse, R2, PT ;  /* 0x000000020500720c */ /* 0x040fe20003f06270 */
[----:B------:R-:W-:Y:S03]  /*54a0*/  IMAD.HI.U32 R6, R5, R36, RZ ;  /* 0x0000002405067227 */ /* 0x000fe600078e00ff */
[----:B------:R-:W-:Y:S01]  /*54b0*/  ISETP.GE.OR P0, PT, R3, R4, P0 ;  /* 0x000000040300720c */ /* 0x000fe20000706670 */
[----:B------:R-:W-:Y:S01]  /*54c0*/  IMAD.MOV R4, RZ, RZ, -R3 ;  /* 0x000000ffff047224 */ /* 0x000fe200078e0a03 */
[-C--:B------:R-:W-:Y:S03]  /*54d0*/  SHF.R.U32.HI R6, RZ, R37.reuse, R6 ;  /* 0x00000025ff067219 */ /* 0x080fe60000011606 */
[----:B------:R-:W-:Y:S01]  /*54e0*/  IMAD R45, R42, R4, R45 ;  /* 0x000000042a2d7224 */ /* 0x000fe200078e022d */
[----:B------:R-:W-:Y:S05]  /*54f0*/  SEL R15, R5, R6, !P2 ;  /* 0x00000006050f7207 */ /* 0x000fea0005000000 */
[----:B------:R-:W-:Y:S02]  /*5500*/  IMAD.MOV R6, RZ, RZ, -R15 ;  /* 0x000000ffff067224 */ /* 0x000fe400078e0a0f */
[C---:B------:R-:W-:Y:S04]  /*5510*/  @!P0 IMAD.HI.U32 R2, R3.reuse, R36, RZ ;  /* 0x0000002403028227 */ /* 0x040fe800078e00ff */
[----:B------:R-:W-:Y:S01]  /*5520*/  IMAD R6, R40, R6, R5 ;  /* 0x0000000628067224 */ /* 0x000fe200078e0205 */
[----:B------:R-:W-:Y:S04]  /*5530*/  @!P0 SHF.R.U32.HI R2, RZ, R37, R2 ;  /* 0x00000025ff028219 */ /* 0x000fe80000011602 */
[----:B------:R-:W-:Y:S02]  /*5540*/  @!P0 SEL R0, R3, R2, !P2 ;  /* 0x0000000203008207 */ /* 0x000fe40005000000 */
[----:B------:R-:W-:Y:S02]  /*5550*/  IADD3 R2, PT, PT, -R5, RZ, RZ ;  /* 0x000000ff05027210 */ /* 0x000fe40007ffe1ff */
[----:B------:R-:W-:Y:S01]  /*5560*/  @!P0 IADD3 R8, PT, PT, R15, -R0, RZ ;  /* 0x800000000f088210 */ /* 0x000fe20007ffe0ff */
[----:B------:R-:W-:Y:S02]  /*5570*/  @!P0 IMAD R0, R7, R6, R0 ;  /* 0x0000000607008224 */ /* 0x000fe400078e0200 */
[----:B------:R-:W-:Y:S02]  /*5580*/  IMAD R43, R38, R2, R43 ;  /* 0x00000002262b7224 */ /* 0x000fe400078e022b */
[----:B------:R-:W-:Y:S02]  /*5590*/  @!P0 IMAD R5, R8, R40, R3 ;  /* 0x0000002808058224 */ /* 0x000fe400078e0203 */
[----:B------:R-:W-:Y:S04]  /*55a0*/  @!P0 IMAD.MOV.U32 R3, RZ, RZ, R0 ;  /* 0x000000ffff038224 */ /* 0x000fe800078e0000 */
[----:B------:R-:W-:Y:S02]  /*55b0*/  IMAD R45, R3, R42, R45 ;  /* 0x0000002a032d7224 */ /* 0x000fe400078e022d */
[----:B------:R-:W-:Y:S07]  /*55c0*/  IMAD R43, R5, R38, R43 ;  /* 0x00000026052b7224 */ /* 0x000fee00078e022b */
.L_x_94:
[----:B-1----:R-:W-:Y:S01]  /*55d0*/  @!P1 ISETP.NE.AND P0, PT, R10, 0x1, PT ;  /* 0x000000010a00980c */ /* 0x002fe20003f05270 */
[----:B------:R-:W-:Y:S01]  /*55e0*/  @!P1 IMAD.HI.U32 R0, R45, R12, RZ ;  /* 0x0000000c2d009227 */ /* 0x000fe200078e00ff */
[----:B------:R-:W-:Y:S01]  /*55f0*/  @!P1 ISETP.NE.AND P2, PT, R9, 0x1, PT ;  /* 0x000000010900980c */ /* 0x000fe20003f45270 */
[----:B------:R-:W-:Y:S01]  /*5600*/  ULOP3.LUT UP0, URZ, UR48, 0x1b0, URZ, 0xc0, !UPT ;  /* 0x000001b030ff7892 */ /* 0x000fe2000f80c0ff */
[----:B------:R-:W-:Y:S01]  /*5610*/  R2UR UR42, R21 ;  /* 0x00000000152a72ca */ /* 0x000fe200000e0000 */
[----:B------:R-:W-:Y:S01]  /*5620*/  @!P1 IMAD.HI.U32 R3, R43, R11, RZ ;  /* 0x0000000b2b039227 */ /* 0x000fe200078e00ff */
[----:B------:R-:W-:Y:S02]  /*5630*/  @!P1 SHF.R.U32.HI R0, RZ, R13, R0 ;  /* 0x0000000dff009219 */ /* 0x000fe40000011600 */
[----:B------:R-:W-:Y:S01]  /*5640*/  R2UR UR41, R20 ;  /* 0x00000000142972ca */ /* 0x000fe200000e0000 */
[----:B------:R-:W-:Y:S01]  /*5650*/  VIADD R112, R112, 0x1 ;  /* 0x0000000170707836 */ /* 0x000fe20000000000 */
[----:B------:R-:W-:Y:S02]  /*5660*/  @!P1 SHF.R.U32.HI R2, RZ, R14, R3 ;  /* 0x0000000eff029219 */ /* 0x000fe40000011603 */
[----:B------:R-:W-:Y:S02]  /*5670*/  @!P1 SEL R3, R45, R0, !P2 ;  /* 0x000000002d039207 */ /* 0x000fe40005000000 */
[----:B------:R-:W-:Y:S02]  /*5680*/  @!P1 SEL R2, R43, R2, !P0 ;  /* 0x000000022b029207 */ /* 0x000fe40004000000 */
[----:B------:R-:W-:Y:S01]  /*5690*/  @P4 SHF.R.U32.HI R103, RZ, 0x10, R17 ;  /* 0x00000010ff674819 */ /* 0x000fe20000011611 */
[----:B------:R-:W-:Y:S02]  /*56a0*/  USHF.L.U32 UR42, UR42, 0x6, URZ ;  /* 0x000000062a2a7899 */ /* 0x000fe400080006ff */
[----:B------:R-:W-:Y:S02]  /*56b0*/  @!P1 IMAD.IADD R0, R2, 0x1, -R3 ;  /* 0x0000000102009824 */ /* 0x000fe400078e0a03 */
[----:B------:R-:W-:Y:S01]  /*56c0*/  @!P1 IMAD.IADD R2, R3, 0x1, -R2 ;  /* 0x0000000103029824 */ /* 0x000fe200078e0a02 */
[----:B------:R-:W-:Y:S01]  /*56d0*/  USHF.L.U32 UR41, UR41, 0x7, URZ ;  /* 0x0000000729297899 */ /* 0x000fe200080006ff */
[----:B------:R-:W-:Y:S02]  /*56e0*/  @!P1 IMAD R45, R0, R9, R45 ;  /* 0x00000009002d9224 */ /* 0x000fe400078e022d */
[----:B------:R-:W-:Y:S01]  /*56f0*/  @!P1 IMAD R43, R2, R10, R43 ;  /* 0x0000000a022b9224 */ /* 0x000fe200078e022b */
[----:B------:R-:W-:Y:S08]  /*5700*/  BRA.U !UP0, `(.L_x_95) ;  /* 0x0000000108407547 */ /* 0x000ff0000b800000 */
[----:B------:R-:W1:Y:S01]  /*5710*/  LDCU.64 UR8, c[0x4][0x80] ;  /* 0x01001000ff0877ac */ /* 0x000e620008000a00 */
[----:B------:R-:W-:Y:S01]  /*5720*/  MOV R3, 0x0 ;  /* 0x0000000000037802 */ /* 0x000fe20000000f00 */
[----:B------:R-:W-:Y:S02]  /*5730*/  HFMA2 R12, -RZ, RZ, 0, 5.9604644775390625e-08 ;  /* 0x00000001ff0c7431 */ /* 0x000fe400000001ff */
[----:B------:R-:W-:Y:S02]  /*5740*/  IMAD.MOV.U32 R8, RZ, RZ, 0x70 ;  /* 0x00000070ff087424 */ /* 0x000fe400078e00ff */
[----:B------:R-:W-:Y:S01]  /*5750*/  IMAD.MOV.U32 R13, RZ, RZ, RZ ;  /* 0x000000ffff0d7224 */ /* 0x000fe200078e00ff */
[----:B------:R-:W2:Y:S01]  /*5760*/  LDCU.64 UR6, c[0x4][0x88] ;  /* 0x01001100ff0677ac */ /* 0x000ea20008000a00 */
[----:B------:R-:W3:Y:S01]  /*5770*/  LDC.64 R2, c[0x4][R3] ;  /* 0x0100000003027b82 */ /* 0x000ee20000000a00 */
[----:B------:R-:W4:Y:S01]  /*5780*/  LDCU.64 UR4, c[0x4][0x8] ;  /* 0x01000100ff0477ac */ /* 0x000f220008000a00 */
[----:B-1----:R-:W-:Y:S01]  /*5790*/  MOV R5, UR9 ;  /* 0x0000000900057c02 */ /* 0x002fe20008000f00 */
[----:B------:R-:W-:Y:S01]  /*57a0*/  IMAD.U32 R4, RZ, RZ, UR8 ;  /* 0x00000008ff047e24 */ /* 0x000fe2000f8e00ff */
[----:B--2---:R-:W-:Y:S01]  /*57b0*/  MOV R7, UR7 ;  /* 0x0000000700077c02 */ /* 0x004fe20008000f00 */
[----:B------:R-:W-:Y:S01]  /*57c0*/  IMAD.U32 R6, RZ, RZ, UR6 ;  /* 0x00000006ff067e24 */ /* 0x000fe2000f8e00ff */
[----:B----4-:R-:W-:Y:S01]  /*57d0*/  MOV R11, UR5 ;  /* 0x00000005000b7c02 */ /* 0x010fe20008000f00 */
[----:B------:R-:W-:Y:S02]  /*57e0*/  IMAD.U32 R10, RZ, RZ, UR4 ;  /* 0x00000004ff0a7e24 */ /* 0x000fe4000f8e00ff */
[----:B------:R-:W-:Y:S07]  /*57f0*/  LEPC R20, `(.L_x_95) ;  /* 0x000000001014794e */ /* 0x000fee0000000000 */
[----:B---3-5:R-:W-:Y:S05]  /*5800*/  CALL.ABS.NOINC R2 ;  /* 0x0000000002007343 */ /* 0x028fea0003c00000 */
.L_x_95:
[----:B------:R-:W-:Y:S01]  /*5810*/  LOP3.LUT P0, RZ, R109, 0x1b0, RZ, 0xc0, !PT ;  /* 0x000001b06dff7812 */ /* 0x000fe2000780c0ff */
[----:B------:R-:W-:Y:S11]  /*5820*/  BSSY.RECONVERGENT B6, `(.L_x_96) ;  /* 0x0000013000067945 */ /* 0x000ff60003800200 */
[----:B------:R-:W-:Y:S01]  /*5830*/  @!UPT UIADD3 URZ, UPT, UPT, URZ, URZ, URZ ;  /* 0x000000fffffff290 */ /* 0x000fe2000fffe0ff */
[----:B------:R-:W-:Y:S05]  /*5840*/  @!P0 BRA `(.L_x_97) ;  /* 0x0000000000408947 */ /* 0x000fea0003800000 */
        /* <DEDUP_REMOVED lines=16> */
.L_x_97:
[----:B------:R-:W-:Y:S05]  /*5950*/  BSYNC.RECONVERGENT B6 ;  /* 0x0000000000067941 */ /* 0x000fea0003800200 */
.L_x_96:
[----:B------:R-:W-:Y:S01]  /*5960*/  ISETP.NE.U32.AND P4, PT, R90, RZ, PT ;  /* 0x000000ff5a00720c */ /* 0x000fe20003f85070 */
[----:B------:R-:W-:Y:S01]  /*5970*/  UISETP.NE.AND UP2, UPT, UR50, URZ, UPT ;  /* 0x000000ff3200728c */ /* 0x000fe2000bf45270 */
[----:B------:R-:W-:Y:S01]  /*5980*/  ISETP.NE.U32.AND P2, PT, RZ, UR38, PT ;  /* 0x00000026ff007c0c */ /* 0x000fe2000bf45070 */
[----:B------:R-:W-:Y:S01]  /*5990*/  UISETP.NE.U32.AND UP1, UPT, UR44, URZ, UPT ;  /* 0x000000ff2c00728c */ /* 0x000fe2000bf25070 */
[----:B------:R-:W-:Y:S01]  /*59a0*/  ISETP.NE.AND.EX P4, PT, R91, RZ, PT, P4 ;  /* 0x000000ff5b00720c */ /* 0x000fe20003f85340 */
[----:B------:R-:W-:Y:S01]  /*59b0*/  UPLOP3.LUT UP0, UPT, UPT, UPT, UPT, 0x40, 0x4 ;  /* 0x000000000004789c */ /* 0x000fe20003f0e870 */
[----:B------:R-:W-:Y:S01]  /*59c0*/  ISETP.NE.AND.EX P2, PT, RZ, UR39, PT, P2 ;  /* 0x00000027ff007c0c */ /* 0x000fe2000bf45320 */
[----:B------:R-:W-:Y:S01]  /*59d0*/  UISETP.NE.AND.EX UP1, UPT, UR45, URZ, UPT, UP1 ;  /* 0x000000ff2d00728c */ /* 0x000fe2000bf25310 */
[----:B------:R-:W-:Y:S04]  /*59e0*/  PLOP3.LUT P1, PT, PT, PT, UP2, 0x80, 0x8 ;  /* 0x000000000008781c */ /* 0x000fe80003f2f028 */
[----:B------:R-:W-:Y:S06]  /*59f0*/  @UP2 UPLOP3.LUT UP0, UPT, UPT, UPT, UP1, 0x80, 0x8 ;  /* 0x000000000008289c */ /* 0x000fec0003f0f010 */
[----:B------:R-:W-:Y:S01]  /*5a00*/  PLOP3.LUT P0, PT, PT, PT, UP0, 0x80, 0x8 ;  /* 0x000000000008781c */ /* 0x000fe20003f0f008 */
[----:B------:R-:W-:Y:S01]  /*5a10*/  @!UPT UIADD3 URZ, UPT, UPT, URZ, URZ, URZ ;  /* 0x000000fffffff290 */ /* 0x000fe2000fffe0ff */
[----:B------:R-:W-:Y:S11]  /*5a20*/  BRA.U !UP1, `(.L_x_98) ;  /* 0x0000000109387547 */ /* 0x000ff6000b800000 */
[----:B------:R-:W-:Y:S01]  /*5a30*/  UISETP.NE.U32.AND UP0, UPT, UR38, URZ, UPT ;  /* 0x000000ff2600728c */ /* 0x000fe2000bf05070 */
[----:B------:R-:W-:Y:S02]  /*5a40*/  HFMA2 R0, -RZ, RZ, 0, 5.9604644775390625e-08 ;  /* 0x00000001ff007431 */ /* 0x000fe400000001ff */
[----:B------:R-:W-:Y:S01]  /*5a50*/  IMAD.MOV.U32 R95, RZ, RZ, 0x1 ;  /* 0x00000001ff5f7424 */ /* 0x000fe200078e00ff */
[----:B------:R-:W-:Y:S06]  /*5a60*/  UISETP.NE.AND.EX UP0, UPT, UR39, URZ, UPT, UP0 ;  /* 0x000000ff2700728c */ /* 0x000fec000bf05300 */
[----:B------:R-:W-:Y:S05]  /*5a70*/  PLOP3.LUT P3, PT, PT, PT, UP0, 0x80, 0x8 ;  /* 0x000000000008781c */ /* 0x000fea0003f6f008 */
[----:B------:R-:W1:Y:S01]  /*5a80*/  @UP0 LDCU.64 UR6, c[0x0][0x888] ;  /* 0x00011100ff0607ac */ /* 0x000e620008000a00 */
[----:B------:R-:W-:Y:S07]  /*5a90*/  @UP0 UIMAD UR4, UR36, UR44, URZ ;  /* 0x0000002c240402a4 */ /* 0x000fee000f8e02ff */
[----:B------:R-:W-:Y:S01]  /*5aa0*/  @!P3 PRMT R95, R0, 0x7610, R95 ;  /* 0x00007610005fb816 */ /* 0x000fe2000000005f */
[----:B-1----:R-:W-:Y:S03]  /*5ab0*/  @UP0 UIMAD.WIDE UR6, UR4, 0x4, UR6 ;  /* 0x00000004040608a5 */ /* 0x002fe6000f8e0206 */
[----:B------:R-:W1:Y:S03]  /*5ac0*/  @!UP0 LDCU UR4, c[0x0][0x880] ;  /* 0x00011000ff0487ac */ /* 0x000e660008000800 */
[----:B------:R-:W-:Y:S01]  /*5ad0*/  IMAD.U32 R2, RZ, RZ, UR6 ;  /* 0x00000006ff027e24 */ /* 0x000fe2000f8e00ff */
[----:B------:R-:W-:Y:S05]  /*5ae0*/  MOV R3, UR7 ;  /* 0x0000000700037c02 */ /* 0x000fea0008000f00 */
[----:B-----5:R2:W5:Y:S02]  /*5af0*/  @P3 LDG.E R49, desc[UR46][R2.64] ;  /* 0x0000002e02313981 */ /* 0x020564000c1e1900 */
[----:B-12---:R-:W-:Y:S02]  /*5b00*/  @!P3 IMAD.U32 R49, RZ, RZ, UR4 ;  /* 0x00000004ff31be24 */ /* 0x006fe4000f8e00ff */
.L_x_98:
[----:B------:R-:W-:Y:S05]  /*5b10*/  @!P4 BRA `(.L_x_99) ;  /* 0x000000000020c947 */ /* 0x000fea0003800000 */
[----:B------:R-:W-:Y:S04]  /*5b20*/  ISETP.NE.U32.AND P3, PT, R88, RZ, PT ;  /* 0x000000ff5800720c */ /* 0x000fe80003f65070 */
[----:B------:R-:W-:Y:S11]  /*5b30*/  ISETP.NE.AND.EX P3, PT, R89, RZ, PT, P3 ;  /* 0x000000ff5900720c */ /* 0x000ff60003f65330 */
[----:B------:R-:W-:Y:S02]  /*5b40*/  @!UPT UIADD3 URZ, UPT, UPT, URZ, URZ, URZ ;  /* 0x000000fffffff290 */ /* 0x000fe4000fffe0ff */
[----:B------:R-:W1:Y:S01]  /*5b50*/  @P3 LDC.64 R2, c[0x0][0x8a8] ;  /* 0x00022a00ff023b82 */ /* 0x000e620000000a00 */
[----:B------:R-:W-:Y:S04]  /*5b60*/  @P3 IMAD R0, R90, UR36, RZ ;  /* 0x000000245a003c24 */ /* 0x000fe8000f8e02ff */
[----:B-1----:R-:W-:Y:S05]  /*5b70*/  @P3 IMAD.WIDE R2, R0, 0x4, R2 ;  /* 0x0000000400023825 */ /* 0x002fea00078e0202 */
[----:B-----5:R1:W5:Y:S02]  /*5b80*/  @P3 LDG.E R47, desc[UR46][R2.64] ;  /* 0x0000002e022f3981 */ /* 0x020364000c1e1900 */
[----:B-1----:R-:W2:Y:S02]  /*5b90*/  @!P3 LDC R47, c[0x0][0x8a0] ;  /* 0x00022800ff2fbb82 */ /* 0x002ea40000000800 */
.L_x_99:
[----:B-----5:R-:W-:Y:S01]  /*5ba0*/  FSETP.NEU.AND P4, PT, R49, RZ, PT ;  /* 0x000000ff3100720b */ /* 0x020fe20003f8d000 */
[----:B------:R-:W-:Y:S01]  /*5bb0*/  BSSY B1, `(.L_x_100) ;  /* 0x0000042000017945 */ /* 0x000fe20003800000 */
[----:B------:R-:W-:Y:S01]  /*5bc0*/  SEL R7, RZ, 0xffffffff, P2 ;  /* 0xffffffffff077807 */ /* 0x000fe20001000000 */
[----:B------:R-:W-:Y:S01]  /*5bd0*/  IMAD.MOV.U32 R115, RZ, RZ, 0x1 ;  /* 0x00000001ff737424 */ /* 0x000fe200078e00ff */
[----:B------:R-:W-:Y:S02]  /*5be0*/  LOP3.LUT P3, RZ, R95, 0xff, RZ, 0xc0, !PT ;  /* 0x000000ff5fff7812 */ /* 0x000fe4000786c0ff */
[----:B------:R-:W-:Y:S02]  /*5bf0*/  CS2R R86, SRZ ;  /* 0x0000000000567805 */ /* 0x000fe4000001ff00 */
[----:B------:R-:W-:Y:S02]  /*5c00*/  @P1 SEL R4, RZ, 0xffffffff, P4 ;  /* 0xffffffffff041807 */ /* 0x000fe40002000000 */
[----:B------:R-:W-:Y:S02]  /*5c10*/  CS2R R84, SRZ ;  /* 0x0000000000547805 */ /* 0x000fe4000001ff00 */
[----:B------:R-:W-:Y:S02]  /*5c20*/  LEA R0, R105, UR49, 0x3 ;  /* 0x0000003169007c11 */ /* 0x000fe4000f8e18ff */
[----:B------:R-:W-:Y:S02]  /*5c30*/  CS2R R82, SRZ ;  /* 0x0000000000527805 */ /* 0x000fe4000001ff00 */
[----:B------:R-:W-:Y:S02]  /*5c40*/  @P0 SEL R4, R7, R4, !P3 ;  /* 0x0000000407040207 */ /* 0x000fe40005800000 */
[----:B------:R-:W-:Y:S02]  /*5c50*/  CS2R R80, SRZ ;  /* 0x0000000000507805 */ /* 0x000fe4000001ff00 */
[----:B------:R-:W-:Y:S02]  /*5c60*/  LEA R113, R44, UR49, 0x3 ;  /* 0x000000312c717c11 */ /* 0x000fe4000f8e18ff */
[----:B------:R-:W-:Y:S02]  /*5c70*/  @P1 LOP3.LUT R4, R4, 0x1, RZ, 0xc0, !PT ;  /* 0x0000000104041812 */ /* 0x000fe400078ec0ff */
[----:B------:R-:W-:Y:S02]  /*5c80*/  SHF.L.U32 R2, R107, 0x1f, RZ ;  /* 0x0000001f6b027819 */ /* 0x000fe400000006ff */
[----:B------:R-:W-:Y:S02]  /*5c90*/  ISETP.NE.U32.OR P6, PT, R4, 0x1, !P1 ;  /* 0x000000010400780c */ /* 0x000fe40004fc5470 */
[----:B------:R-:W-:Y:S02]  /*5ca0*/  PLOP3.LUT P2, PT, PT, PT, UP1, 0x80, 0x8 ;  /* 0x000000000008781c */ /* 0x000fe40003f4f018 */
[----:B------:R-:W-:Y:S02]  /*5cb0*/  LEA.HI R5, R44, R44, RZ, 0x1 ;  /* 0x0000002c2c057211 */ /* 0x000fe400078f08ff */
[----:B------:R-:W-:Y:S02]  /*5cc0*/  SEL R4, RZ, 0xffffffff, P4 ;  /* 0xffffffffff047807 */ /* 0x000fe40002000000 */
[----:B------:R-:W-:Y:S01]  /*5cd0*/  P2R R114, PR, RZ, 0x40 ;  /* 0x00000040ff727803 */ /* 0x000fe20000000000 */
[C---:B------:R-:W-:Y:S01]  /*5ce0*/  IMAD.SHL.U32 R3, R5.reuse, 0x40, RZ ;  /* 0x0000004005037824 */ /* 0x040fe200078e00ff */
[----:B------:R-:W-:Y:S03]  /*5cf0*/  LOP3.LUT R5, R5, 0xffe, RZ, 0xc0, !PT ;  /* 0x00000ffe05057812 */ /* 0x000fe600078ec0ff */
[----:B------:R-:W-:Y:S02]  /*5d00*/  @P6 SHF.L.U32 R9, R104, 0x1f, RZ ;  /* 0x0000001f68096819 */ /* 0x000fe400000006ff */
[----:B------:R-:W-:Y:S01]  /*5d10*/  @P2 SEL R4, R7, R4, !P3 ;  /* 0x0000000407042207 */ /* 0x000fe20005800000 */
[----:B------:R-:W-:Y:S01]  /*5d20*/  IMAD.IADD R48, R44, 0x1, -R5 ;  /* 0x000000012c307824 */ /* 0x000fe200078e0a05 */
[----:B------:R-:W1:Y:S01]  /*5d30*/  @P6 SYNCS.PHASECHK.TRANS64.TRYWAIT P1, [R0+URZ+0x110], R9 ;  /* 0x00011009000065a7 */ /* 0x000e6200080211ff */
[----:B------:R-:W-:Y:S02]  /*5d40*/  LOP3.LUT R3, R3, 0xffffff80, RZ, 0xc0, !PT ;  /* 0xffffff8003037812 */ /* 0x000fe400078ec0ff */
[----:B------:R-:W-:Y:S03]  /*5d50*/  LOP3.LUT R4, R4, 0x1, RZ, 0xc0, !PT ;  /* 0x0000000104047812 */ /* 0x000fe600078ec0ff */
[----:B------:R-:W-:Y:S01]  /*5d60*/  IMAD.IADD R3, R46, 0x1, R3 ;  /* 0x000000012e037824 */ /* 0x000fe200078e0203 */
[----:B------:R-:W-:Y:S03]  /*5d70*/  ISETP.NE.U32.AND P5, PT, R4, 0x1, PT ;  /* 0x000000010400780c */ /* 0x000fe60003fa5070 */
[----:B------:R-:W-:Y:S01]  /*5d80*/  IMAD R48, R48, 0x100000, R3 ;  /* 0x0010000030307824 */ /* 0x000fe200078e0203 */
[----:B------:R-:W-:Y:S01]  /*5d90*/  P2R R124, PR, RZ, 0x20 ;  /* 0x00000020ff7c7803 */ /* 0x000fe20000000000 */
[----:B------:R3:W4:Y:S01]  /*5da0*/  SYNCS.PHASECHK.TRANS64.TRYWAIT P0, [R113+URZ+0x160], R2 ;  /* 0x00016002710075a7 */ /* 0x00072200080011ff */
[----:B-1----:R-:W-:Y:S01]  /*5db0*/  @P6 SEL R115, RZ, 0x1, !P1 ;  /* 0x00000001ff736807 */ /* 0x002fe20004800000 */
[----:B---3--:R-:W-:Y:S06]  /*5dc0*/  @!P6 BRA `(.L_x_101) ;  /* 0x000000000080e947 */ /* 0x008fec0003800000 */
[----:B------:R-:W-:Y:S01]  /*5dd0*/  @P5 IMAD R5, R105, 0x1000, R100 ;  /* 0x0000100069055824 */ /* 0x000fe200078e0264 */
[----:B------:R-:W-:Y:S01]  /*5de0*/  ISETP.NE.AND P1, PT, R115, RZ, PT ;  /* 0x000000ff7300720c */ /* 0x000fe20003f25270 */
[----:B------:R-:W-:Y:S01]  /*5df0*/  BSSY B0, `(.L_x_102) ;  /* 0x000000b000007945 */ /* 0x000fe20003800000 */
[----:B------:R-:W-:Y:S01]  /*5e00*/  CS2R R82, SRZ ;  /* 0x0000000000527805 */ /* 0x000fe2000001ff00 */
[----:B------:R-:W-:Y:S01]  /*5e10*/  @P5 VIADD R4, R5, UR49 ;  /* 0x0000003105045c36 */ /* 0x000fe20008000000 */
[----:B------:R-:W-:Y:S02]  /*5e20*/  CS2R R80, SRZ ;  /* 0x0000000000507805 */ /* 0x000fe4000001ff00 */
[----:B------:R-:W-:Y:S02]  /*5e30*/  CS2R R86, SRZ ;  /* 0x0000000000567805 */ /* 0x000fe4000001ff00 */
[----:B------:R-:W-:Y:S01]  /*5e40*/  CS2R R84, SRZ ;  /* 0x0000000000547805 */ /* 0x000fe2000001ff00 */
[----:B------:R-:W-:Y:S04]  /*5e50*/  @P5 IMAD R4, R108, -0x10, R4 ;  /* 0xfffffff06c045824 */ /* 0x000fe800078e0204 */
[----:B------:R-:W-:Y:S05]  /*5e60*/  @P1 BRA `(.L_x_103) ;  /* 0x00000000000c1947 */ /* 0x000fea0003800000 */
[----:B------:R-:W-:Y:S04]  /*5e70*/  SHF.L.U32 R3, R104, 0x1f, RZ ;  /* 0x0000001f68037819 */ /* 0x000fe800000006ff */
[----:B------:R-:W1:Y:S02]  /*5e80*/  SYNCS.PHASECHK.TRANS64.TRYWAIT P1, [R0+URZ+0x110], R3 ;  /* 0x00011003000075a7 */ /* 0x000e6400080211ff */
[----:B-1----:R-:W-:Y:S05]  /*5e90*/  @!P1 BRA `(.L_x_104) ;  /* 0x0000002800289947 */ /* 0x002fea0003800000 */
.L_x_103:
[----:B------:R-:W-:Y:S05]  /*5ea0*/  BSYNC B0 ;  /* 0x0000000000007941 */ /* 0x000fea0003800000 */
.L_x_102:
[----:B------:R-:W-:Y:S01]  /*5eb0*/  ISETP.NE.AND P1, PT, R124, RZ, PT ;  /* 0x000000ff7c00720c */ /* 0x000fe20003f25270 */
[----:B-1----:R-:W-:Y:S02]  /*5ec0*/  VIADD R3, R0, 0x120 ;  /* 0x0000012000037836 */ /* 0x002fe40000000000 */
[----:B------:R-:W-:Y:S02]  /*5ed0*/  IMAD.U32 R0, RZ, RZ, UR37 ;  /* 0x00000025ff007e24 */ /* 0x000fe4000f8e00ff */
[----:B------:R-:W-:Y:S03]  /*5ee0*/  VIADD R105, R105, 0x1 ;  /* 0x0000000169697836 */ /* 0x000fe60000000000 */
[----:B------:R-:W-:Y:S05]  /*5ef0*/  PRMT R0, R0, 0x654, R3 ;  /* 0x0000065400007816 */ /* 0x000fea0000000003 */
[----:B------:R1:W3:Y:S04]  /*5f00*/  @P1 LDS.128 R80, [R5+UR49+0x200] ;  /* 0x0002003105501984 */ /* 0x0002e80008000c00 */
[----:B------:R1:W1:Y:S01]  /*5f10*/  @P1 LDS.128 R84, [R4+0x210] ;  /* 0x0002100004541984 */ /* 0x0002620000000c00 */
[C---:B------:R-:W-:Y:S01]  /*5f20*/  ISETP.NE.AND P1, PT, R105.reuse, 0x2, PT ;  /* 0x000000026900780c */ /* 0x040fe20003f25270 */
[----:B------:R-:W-:Y:S01]  /*5f30*/  @!PT LDS RZ, [RZ] ;  /* 0x00000000fffff984 */ /* 0x000fe20000000800 */
[----:B------:R-:W-:Y:S01]  /*5f40*/  @!PT LDS RZ, [RZ] ;  /* 0x00000000fffff984 */ /* 0x000fe20000000800 */
[----:B------:R-:W-:Y:S01]  /*5f50*/  @!PT LDS RZ, [RZ] ;  /* 0x00000000fffff984 */ /* 0x000fe20000000800 */
[----:B------:R-:W-:Y:S01]  /*5f60*/  @!PT LDS RZ, [RZ] ;  /* 0x00000000fffff984 */ /* 0x000fe20000000800 */
[----:B------:R5:W-:Y:S06]  /*5f70*/  MEMBAR.ALL.CTA ;  /* 0x0000000000007992 */ /* 0x000bec0000008000 */
[----:B-----5:R-:W5:Y:S01]  /*5f80*/  FENCE.VIEW.ASYNC.S ;  /* 0x00000000000073c6 */ /* 0x020f620000000000 */
[----:B------:R-:W-:Y:S02]  /*5f90*/  SEL R3, RZ, 0x1, P1 ;  /* 0x00000001ff037807 */ /* 0x000fe40000800000 */
[----:B------:R-:W-:Y:S02]  /*5fa0*/  SEL R105, R105, RZ, P1 ;  /* 0x000000ff69697207 */ /* 0x000fe40000800000 */
[----:B------:R-:W-:Y:S01]  /*5fb0*/  LOP3.LUT R104, R104, R3, RZ, 0x3c, !PT ;  /* 0x0000000368687212 */ /* 0x000fe200078e3cff */
[----:B-----5:R1:W-:Y:S06]  /*5fc0*/  SYNCS.ARRIVE.TRANS64.RED.A1T0 RZ, [R0+URZ], RZ ;  /* 0x000000ff00ff79a7 */ /* 0x0203ec00081004ff */
.L_x_101:
[----:B------:R-:W-:Y:S05]  /*5fd0*/  BSYNC B1 ;  /* 0x0000000000017941 */ /* 0x000fea0003800000 */
.L_x_100:
[----:B-1----:R-:W-:Y:S04]  /*5fe0*/  SHF.R.U32.HI R0, RZ, 0x15, R48 ;  /* 0x00000015ff007819 */ /* 0x002fe80000011630 */
[----:B------:R-:W-:Y:S01]  /*5ff0*/  LOP3.LUT P1, RZ, R0, 0x3, R101, 0x48, !PT ;  /* 0x0000000300ff7812 */ /* 0x000fe20007824865 */
[----:B------:R-:W-:Y:S01]  /*6000*/  @!UPT UIADD3 URZ, UPT, UPT, URZ, URZ, URZ ;  /* 0x000000fffffff290 */ /* 0x000fe2000fffe0ff */
[----:B----4-:R-:W-:Y:S11]  /*6010*/  @P0 BRA `(.L_x_105) ;  /* 0x0000000000080947 */ /* 0x010ff60003800000 */
[----:B------:R-:W1:Y:S02]  /*6020*/  SYNCS.PHASECHK.TRANS64.TRYWAIT P0, [R113+URZ+0x160], R2 ;  /* 0x00016002710075a7 */ /* 0x000e6400080011ff */
[----:B-1----:R-:W-:Y:S05]  /*6030*/  @!P0 BRA `(.L_x_106) ;  /* 0x0000002400d48947 */ /* 0x002fea0003800000 */
.L_x_105:
[----:B------:R-:W-:Y:S05]  /*6040*/  @!P1 BRA `(.L_x_107) ;  /* 0x0000000000409947 */ /* 0x000fea0003800000 */
[----:B------:R-:W4:Y:S01]  /*6050*/  LDCU.64 UR8, c[0x4][0x70] ;  /* 0x01000e00ff0877ac */ /* 0x000f220008000a00 */
[----:B------:R-:W-:Y:S01]  /*6060*/  MOV R3, 0x0 ;  /* 0x0000000000037802 */ /* 0x000fe20000000f00 */
[----:B------:R-:W-:Y:S02]  /*6070*/  HFMA2 R12, -RZ, RZ, 0, 5.9604644775390625e-08 ;  /* 0x00000001ff0c7431 */ /* 0x000fe400000001ff */
[----:B------:R-:W-:Y:S02]  /*6080*/  IMAD.MOV.U32 R8, RZ, RZ, 0x192 ;  /* 0x00000192ff087424 */ /* 0x000fe400078e00ff */
[----:B------:R-:W-:Y:S01]  /*6090*/  IMAD.MOV.U32 R13, RZ, RZ, RZ ;  /* 0x000000ffff0d7224 */ /* 0x000fe200078e00ff */
[----:B------:R-:W5:Y:S01]  /*60a0*/  LDCU.64 UR6, c[0x4][0x78] ;  /* 0x01000f00ff0677ac */ /* 0x000f620008000a00 */
[----:B-1----:R-:W1:Y:S01]  /*60b0*/  LDC.64 R2, c[0x4][R3] ;  /* 0x0100000003027b82 */ /* 0x002e620000000a00 */
[----:B------:R-:W2:Y:S01]  /*60c0*/  LDCU.64 UR4, c[0x4][0x10] ;  /* 0x01000200ff0477ac */ /* 0x000ea20008000a00 */
[----:B----4-:R-:W-:Y:S01]  /*60d0*/  MOV R5, UR9 ;  /* 0x0000000900057c02 */ /* 0x010fe20008000f00 */
[----:B------:R-:W-:Y:S01]  /*60e0*/  IMAD.U32 R4, RZ, RZ, UR8 ;  /* 0x00000008ff047e24 */ /* 0x000fe2000f8e00ff */
[----:B-----5:R-:W-:Y:S01]  /*60f0*/  MOV R7, UR7 ;  /* 0x0000000700077c02 */ /* 0x020fe20008000f00 */
[----:B------:R-:W-:Y:S01]  /*6100*/  IMAD.U32 R6, RZ, RZ, UR6 ;  /* 0x00000006ff067e24 */ /* 0x000fe2000f8e00ff */
[----:B--2---:R-:W-:Y:S01]  /*6110*/  MOV R11, UR5 ;  /* 0x00000005000b7c02 */ /* 0x004fe20008000f00 */
[----:B------:R-:W-:Y:S02]  /*6120*/  IMAD.U32 R10, RZ, RZ, UR4 ;  /* 0x00000004ff0a7e24 */ /* 0x000fe4000f8e00ff */
[----:B------:R-:W-:Y:S07]  /*6130*/  LEPC R20, `(.L_x_107) ;  /* 0x000000001014794e */ /* 0x000fee0000000000 */
[----:B-1-3--:R-:W-:Y:S05]  /*6140*/  CALL.ABS.NOINC R2 ;  /* 0x0000000002007343 */ /* 0x00afea0003c00000 */
.L_x_107:
[-C--:B---3--:R-:W-:Y:S01]  /*6150*/  F2FP.F16.E4M3.UNPACK_B R51, R80.reuse ;  /* 0x00000050ff33723e */ /* 0x088fe200020006ff */
[----:B------:R-:W-:Y:S05]  /*6160*/  WARPSYNC.ALL ;  /* 0x0000000000007948 */ /* 0x000fea0003800000 */
[----:B------:R-:W-:Y:S01]  /*6170*/  R2UR UR4, R48 ;  /* 0x00000000300472ca */ /* 0x000fe200000e0000 */
[--C-:B------:R-:W-:Y:S01]  /*6180*/  HADD2.F32 R50, -RZ, R51.reuse.H0_H0 ;  /* 0x20000033ff327230 */ /* 0x100fe20000004100 */
[----:B------:R-:W-:Y:S01]  /*6190*/  F2FP.F16.E4M3.UNPACK_B R53, R80.H1 ;  /* 0x00000050ff35723e */ /* 0x000fe200030006ff */
[----:B------:R-:W-:Y:S01]  /*61a0*/  HADD2.F32 R51, -RZ, R51.H1_H1 ;  /* 0x30000033ff337230 */ /* 0x000fe20000004100 */
[-C--:B------:R-:W-:Y:S01]  /*61b0*/  F2FP.F16.E4M3.UNPACK_B R55, R81.reuse ;  /* 0x00000051ff37723e */ /* 0x080fe200020006ff */
[----:B------:R-:W-:Y:S01]  /*61c0*/  BSSY.RECONVERGENT B0, `(.L_x_108) ;  /* 0x0000099000007945 */ /* 0x000fe20003800200 */
[----:B------:R-:W-:Y:S01]  /*61d0*/  F2FP.F16.E4M3.UNPACK_B R57, R81.H1 ;  /* 0x00000051ff39723e */ /* 0x000fe200030006ff */
[--C-:B------:R-:W-:Y:S01]  /*61e0*/  HADD2.F32 R52, -RZ, R53.reuse.H0_H0 ;  /* 0x20000035ff347230 */ /* 0x100fe20000004100 */
[-C--:B------:R-:W-:Y:S01]  /*61f0*/  F2FP.F16.E4M3.UNPACK_B R59, R82.reuse ;  /* 0x00000052ff3b723e */ /* 0x080fe200020006ff */
[----:B------:R-:W-:Y:S01]  /*6200*/  HADD2.F32 R54, -RZ, R53.H1_H1 ;  /* 0x30000035ff367230 */ /* 0x000fe20000004100 */
[----:B------:R-:W-:Y:S01]  /*6210*/  F2FP.F16.E4M3.UNPACK_B R61, R82.H1 ;  /* 0x00000052ff3d723e */ /* 0x000fe200030006ff */
[--C-:B------:R-:W-:Y:S01]  /*6220*/  HADD2.F32 R53, -RZ, R55.reuse.H0_H0 ;  /* 0x20000037ff357230 */ /* 0x100fe20000004100 */
[-C--:B------:R-:W-:Y:S01]  /*6230*/  F2FP.F16.E4M3.UNPACK_B R63, R83.reuse ;  /* 0x00000053ff3f723e */ /* 0x080fe200020006ff */
[----:B------:R-:W-:Y:S01]  /*6240*/  LDTM.16dp32bit_t0_t15.x32 R4, tmem[UR4] ;  /* 0x00000004000479ee */ /* 0x000fe20008a80000 */
[----:B------:R-:W2:Y:S01]  /*6250*/  LDTM.16dp32bit_t16_t31.x32 R4, tmem[UR4+0x20] ;  /* 0x00002004000479ee */ /* 0x000ea20008aa0000 */
[----:B------:R-:W-:Y:S01]  /*6260*/  SHF.L.U32 R125, R102, 0x4, RZ ;  /* 0x00000004667d7819 */ /* 0x000fe200000006ff */
[----:B------:R-:W-:Y:S01]  /*6270*/  HADD2.F32 R56, -RZ, R55.H1_H1 ;  /* 0x30000037ff387230 */ /* 0x000fe20000004100 */
[----:B------:R-:W-:Y:S01]  /*6280*/  ISETP.NE.AND P6, PT, R114, RZ, PT ;  /* 0x000000ff7200720c */ /* 0x000fe20003fc5270 */
[----:B------:R-:W-:Y:S01]  /*6290*/  HADD2.F32 R60, -RZ, R59.H1_H1 ;  /* 0x3000003bff3c7230 */ /* 0x000fe20000004100 */
[----:B------:R-:W-:Y:S01]  /*62a0*/  IADD3 R114, PT, PT, R100, UR49, RZ ;  /* 0x0000003164727c10 */ /* 0x000fe2000fffe0ff */
[----:B------:R-:W-:Y:S01]  /*62b0*/  HADD2.F32 R64, -RZ, R63.H1_H1 ;  /* 0x3000003fff407230 */ /* 0x000fe20000004100 */
[----:B------:R-:W-:Y:S01]  /*62c0*/  F2FP.F16.E4M3.UNPACK_B R65, R83.H1 ;  /* 0x00000053ff41723e */ /* 0x000fe200030006ff */
[--C-:B------:R-:W-:Y:S01]  /*62d0*/  HADD2.F32 R55, -RZ, R57.reuse.H0_H0 ;  /* 0x20000039ff377230 */ /* 0x100fe20000004100 */
[----:B------:R-:W-:Y:S01]  /*62e0*/  IADD3 R114, PT, PT, R114, R125, RZ ;  /* 0x0000007d72727210 */ /* 0x000fe20007ffe0ff */
[----:B------:R-:W-:Y:S01]  /*62f0*/  HADD2.F32 R58, -RZ, R57.H1_H1 ;  /* 0x30000039ff3a7230 */ /* 0x000fe20000004100 */
[-C--:B------:R-:W-:Y:S01]  /*6300*/  F2FP.F16.E4M3.UNPACK_B R67, R84.reuse ;  /* 0x00000054ff43723e */ /* 0x080fe200020006ff */
[----:B------:R-:W-:Y:S01]  /*6310*/  HADD2.F32 R57, -RZ, R59.H0_H0 ;  /* 0x2000003bff397230 */ /* 0x000fe20000004100 */
[----:B------:R-:W-:Y:S01]  /*6320*/  F2FP.F16.E4M3.UNPACK_B R69, R84.H1 ;  /* 0x00000054ff45723e */ /* 0x000fe200030006ff */
[----:B------:R-:W-:Y:S01]  /*6330*/  HADD2.F32 R59, -RZ, R61.H0_H0 ;  /* 0x2000003dff3b7230 */ /* 0x000fe20000004100 */
[-C--:B------:R-:W-:Y:S01]  /*6340*/  F2FP.F16.E4M3.UNPACK_B R71, R85.reuse ;  /* 0x00000055ff47723e */ /* 0x080fe200020006ff */
[----:B------:R-:W-:Y:S01]  /*6350*/  HADD2.F32 R68, -RZ, R67.H1_H1 ;  /* 0x30000043ff447230 */ /* 0x000fe20000004100 */
[----:B------:R-:W-:Y:S01]  /*6360*/  F2FP.F16.E4M3.UNPACK_B R73, R85.H1 ;  /* 0x00000055ff49723e */ /* 0x000fe200030006ff */
[----:B------:R-:W-:Y:S01]  /*6370*/  HADD2.F32 R62, -RZ, R61.H1_H1 ;  /* 0x3000003dff3e7230 */ /* 0x000fe20000004100 */
[-C--:B------:R-:W-:Y:S01]  /*6380*/  F2FP.F16.E4M3.UNPACK_B R75, R86.reuse ;  /* 0x00000056ff4b723e */ /* 0x080fe200020006ff */
[----:B------:R-:W-:Y:S01]  /*6390*/  HADD2.F32 R61, -RZ, R63.H0_H0 ;  /* 0x2000003fff3d7230 */ /* 0x000fe20000004100 */
[----:B------:R-:W-:Y:S01]  /*63a0*/  F2FP.F16.E4M3.UNPACK_B R77, R86.H1 ;  /* 0x00000056ff4d723e */ /* 0x000fe200030006ff */
[----:B------:R-:W-:Y:S01]  /*63b0*/  HADD2.F32 R72, -RZ, R71.H1_H1 ;  /* 0x30000047ff487230 */ /* 0x000fe20000004100 */
[----:B------:R-:W-:Y:S01]  /*63c0*/  F2FP.F16.E4M3.UNPACK_B R79, R87.H1 ;  /* 0x00000057ff4f723e */ /* 0x000fe200030006ff */
[C---:B--2---:R-:W-:Y:S01]  /*63d0*/  FMUL R0, R47.reuse, R4 ;  /* 0x000000042f007220 */ /* 0x044fe20000400000 */
[C---:B-1----:R-:W-:Y:S01]  /*63e0*/  FMUL R2, R47.reuse, R5 ;  /* 0x000000052f027220 */ /* 0x042fe20000400000 */
[C---:B------:R-:W-:Y:S01]  /*63f0*/  FMUL R4, R47.reuse, R8 ;  /* 0x000000082f047220 */ /* 0x040fe20000400000 */
[----:B------:R-:W-:Y:S01]  /*6400*/  FMUL R5, R47, R9 ;  /* 0x000000092f057220 */ /* 0x000fe20000400000 */
[C---:B------:R-:W-:Y:S01]  /*6410*/  FFMA R0, R49.reuse, R50, R0 ;  /* 0x0000003231007223 */ /* 0x040fe20000000000 */
[----:B------:R-:W-:Y:S01]  /*6420*/  FFMA R2, R49, R51, R2 ;  /* 0x0000003331027223 */ /* 0x000fe20000000002 */
[C---:B------:R-:W-:Y:S01]  /*6430*/  FMUL R8, R47.reuse, R12 ;  /* 0x0000000c2f087220 */ /* 0x040fe20000400000 */
[C---:B------:R-:W-:Y:S01]  /*6440*/  FMUL R9, R47.reuse, R13 ;  /* 0x0000000d2f097220 */ /* 0x040fe20000400000 */
[C---:B------:R-:W-:Y:S01]  /*6450*/  FMUL R12, R47.reuse, R16 ;  /* 0x000000102f0c7220 */ /* 0x040fe20000400000 */
[C---:B------:R-:W-:Y:S01]  /*6460*/  FMUL R13, R47.reuse, R17 ;  /* 0x000000112f0d7220 */ /* 0x040fe20000400000 */
[C---:B------:R-:W-:Y:S01]  /*6470*/  FMUL R16, R47.reuse, R20 ;  /* 0x000000142f107220 */ /* 0x040fe20000400000 */
[C---:B------:R-:W-:Y:S01]  /*6480*/  FMUL R17, R47.reuse, R21 ;  /* 0x000000152f117220 */ /* 0x040fe20000400000 */
[C---:B------:R-:W-:Y:S01]  /*6490*/  FMUL R20, R47.reuse, R24 ;  /* 0x000000182f147220 */ /* 0x040fe20000400000 */
[C---:B------:R-:W-:Y:S01]  /*64a0*/  FMUL R21, R47.reuse, R25 ;  /* 0x000000192f157220 */ /* 0x040fe20000400000 */
[----:B------:R-:W-:Y:S02]  /*64b0*/  HADD2.F32 R76, -RZ, R75.H1_H1 ;  /* 0x3000004bff4c7230 */ /* 0x000fe40000004100 */
[C---:B------:R-:W-:Y:S01]  /*64c0*/  FMUL R24, R47.reuse, R28 ;  /* 0x0000001c2f187220 */ /* 0x040fe20000400000 */
[C---:B------:R-:W-:Y:S01]  /*64d0*/  FMUL R25, R47.reuse, R29 ;  /* 0x0000001d2f197220 */ /* 0x040fe20000400000 */
[C---:B------:R-:W-:Y:S01]  /*64e0*/  FMUL R28, R47.reuse, R32 ;  /* 0x000000202f1c7220 */ /* 0x040fe20000400000 */
[C---:B------:R-:W-:Y:S01]  /*64f0*/  FMUL R29, R47.reuse, R33 ;  /* 0x000000212f1d7220 */ /* 0x040fe20000400000 */
[C---:B------:R-:W-:Y:S01]  /*6500*/  FMUL R3, R47.reuse, R6 ;  /* 0x000000062f037220 */ /* 0x040fe20000400000 */
[C---:B------:R-:W-:Y:S01]  /*6510*/  FMUL R7, R47.reuse, R7 ;  /* 0x000000072f077220 */ /* 0x040fe20000400000 */
[C---:B------:R-:W-:Y:S01]  /*6520*/  FMUL R6, R47.reuse, R10 ;  /* 0x0000000a2f067220 */ /* 0x040fe20000400000 */
[----:B------:R-:W-:Y:S01]  /*6530*/  FMUL R11, R47, R11 ;  /* 0x0000000b2f0b7220 */ /* 0x000fe20000400000 */
[C---:B------:R-:W-:Y:S01]  /*6540*/  FFMA R3, R49.reuse, R52, R3 ;  /* 0x0000003431037223 */ /* 0x040fe20000000003 */
[C---:B------:R-:W-:Y:S01]  /*6550*/  FFMA R7, R49.reuse, R54, R7 ;  /* 0x0000003631077223 */ /* 0x040fe20000000007 */
[C---:B------:R-:W-:Y:S01]  /*6560*/  FFMA R4, R49.reuse, R53, R4 ;  /* 0x0000003531047223 */ /* 0x040fe20000000004 */
[----:B------:R-:W-:Y:S01]  /*6570*/  F2FP.F16.E4M3.UNPACK_B R50, R87 ;  /* 0x00000057ff32723e */ /* 0x000fe200020006ff */
[C---:B------:R-:W-:Y:S01]  /*6580*/  FFMA R5, R49.reuse, R56, R5 ;  /* 0x0000003831057223 */ /* 0x040fe20000000005 */
[----:B------:R-:W-:Y:S01]  /*6590*/  FFMA R6, R49, R55, R6 ;  /* 0x0000003731067223 */ /* 0x000fe20000000006 */
[----:B------:R-:W-:Y:S01]  /*65a0*/  F2FP.SATFINITE.E4M3.F32.PACK_AB_MERGE_C R117, R7, R3, RZ ;  /* 0x000000030775723e */ /* 0x000fe200048070ff */
[C---:B------:R-:W-:Y:S01]  /*65b0*/  FFMA R11, R49.reuse, R58, R11 ;  /* 0x0000003a310b7223 */ /* 0x040fe2000000000b */
[C---:B------:R-:W-:Y:S01]  /*65c0*/  FFMA R8, R49.reuse, R57, R8 ;  /* 0x0000003931087223 */ /* 0x040fe20000000008 */
[----:B------:R-:W-:Y:S01]  /*65d0*/  ISETP.NE.AND P0, PT, R110, RZ, PT ;  /* 0x000000ff6e00720c */ /* 0x000fe20003f05270 */
[----:B------:R-:W-:Y:S01]  /*65e0*/  FFMA R9, R49, R60, R9 ;  /* 0x0000003c31097223 */ /* 0x000fe20000000009 */
[----:B------:R-:W-:Y:S01]  /*65f0*/  F2FP.SATFINITE.E4M3.F32.PACK_AB_MERGE_C R116, R2, R0, R117 ;  /* 0x000000000274723e */ /* 0x000fe20004807075 */
[--C-:B------:R-:W-:Y:S01]  /*6600*/  HADD2.F32 R51, -RZ, R50.reuse.H0_H0 ;  /* 0x20000032ff337230 */ /* 0x100fe20000004100 */
[----:B------:R-:W-:Y:S01]  /*6610*/  F2FP.SATFINITE.E4M3.F32.PACK_AB_MERGE_C R117, R11, R6, RZ ;  /* 0x000000060b75723e */ /* 0x000fe200048070ff */
[----:B------:R-:W-:Y:S02]  /*6620*/  HADD2.F32 R50, -RZ, R50.H1_H1 ;  /* 0x30000032ff327230 */ /* 0x000fe40000004100 */
[C---:B------:R-:W-:Y:S01]  /*6630*/  FMUL R10, R47.reuse, R14 ;  /* 0x0000000e2f0a7220 */ /* 0x040fe20000400000 */
[----:B------:R-:W-:Y:S01]  /*6640*/  FMUL R15, R47, R15 ;  /* 0x0000000f2f0f7220 */ /* 0x000fe20000400000 */
[--C-:B------:R-:W-:Y:S01]  /*6650*/  HADD2.F32 R63, -RZ, R65.reuse.H0_H0 ;  /* 0x20000041ff3f7230 */ /* 0x100fe20000004100 */
[----:B------:R-:W-:Y:S01]  /*6660*/  F2FP.SATFINITE.E4M3.F32.PACK_AB_MERGE_C R117, R5, R4, R117 ;  /* 0x000000040575723e */ /* 0x000fe20004807075 */
[C---:B------:R-:W-:Y:S01]  /*6670*/  FFMA R10, R49.reuse, R59, R10 ;  /* 0x0000003b310a7223 */ /* 0x040fe2000000000a */
[C---:B------:R-:W-:Y:S01]  /*6680*/  FFMA R15, R49.reuse, R62, R15 ;  /* 0x0000003e310f7223 */ /* 0x040fe2000000000f */
[C---:B------:R-:W-:Y:S01]  /*6690*/  FFMA R12, R49.reuse, R61, R12 ;  /* 0x0000003d310c7223 */ /* 0x040fe2000000000c */
[----:B------:R-:W-:Y:S01]  /*66a0*/  FFMA R13, R49, R64, R13 ;  /* 0x00000040310d7223 */ /* 0x000fe2000000000d */
[----:B------:R-:W-:Y:S02]  /*66b0*/  HADD2.F32 R66, -RZ, R65.H1_H1 ;  /* 0x30000041ff427230 */ /* 0x000fe40000004100 */
[C---:B------:R-:W-:Y:S01]  /*66c0*/  FMUL R14, R47.reuse, R18 ;  /* 0x000000122f0e7220 */ /* 0x040fe20000400000 */
[----:B------:R-:W-:Y:S02]  /*66d0*/  HADD2.F32 R65, -RZ, R67.H0_H0 ;  /* 0x20000043ff417230 */ /* 0x000fe40000004100 */
[----:B------:R-:W-:Y:S01]  /*66e0*/  FMUL R19, R47, R19 ;  /* 0x000000132f137220 */ /* 0x000fe20000400000 */
[--C-:B------:R-:W-:Y:S02]  /*66f0*/  HADD2.F32 R67, -RZ, R69.reuse.H0_H0 ;  /* 0x20000045ff437230 */ /* 0x100fe40000004100 */
[----:B------:R-:W-:Y:S01]  /*6700*/  FFMA R14, R49, R63, R14 ;  /* 0x0000003f310e7223 */ /* 0x000fe2000000000e */
[----:B------:R-:W-:Y:S02]  /*6710*/  HADD2.F32 R70, -RZ, R69.H1_H1 ;  /* 0x30000045ff467230 */ /* 0x000fe40000004100 */
[----:B------:R-:W-:Y:S01]  /*6720*/  FMUL R18, R47, R22 ;  /* 0x000000162f127220 */ /* 0x000fe20000400000 */
[----:B------:R-:W-:Y:S02]  /*6730*/  HADD2.F32 R69, -RZ, R71.H0_H0 ;  /* 0x20000047ff457230 */ /* 0x000fe40000004100 */
[----:B------:R-:W-:Y:S01]  /*6740*/  FFMA R19, R49, R66, R19 ;  /* 0x0000004231137223 */ /* 0x000fe20000000013 */
[----:B------:R-:W-:Y:S01]  /*6750*/  FMUL R23, R47, R23 ;  /* 0x000000172f177220 */ /* 0x000fe20000400000 */
[C---:B------:R-:W-:Y:S01]  /*6760*/  FFMA R16, R49.reuse, R65, R16 ;  /* 0x0000004131107223 */ /* 0x040fe20000000010 */
[C---:B------:R-:W-:Y:S01]  /*6770*/  FFMA R17, R49.reuse, R68, R17 ;  /* 0x0000004431117223 */ /* 0x040fe20000000011 */
        /* <DEDUP_REMOVED lines=23> */
[----:B------:R-:W-:Y:S01]  /*68f0*/  F2FP.SATFINITE.E4M3.F32.PACK_AB_MERGE_C R118, R15, R10, RZ ;  /* 0x0000000a0f76723e */ /* 0x000fe200048070ff */
[----:B------:R-:W-:Y:S01]  /*6900*/  FFMA R28, R49, R51, R28 ;  /* 0x00000033311c7223 */ /* 0x000fe2000000001c */
[----:B------:R-:W-:Y:S01]  /*6910*/  F2FP.SATFINITE.E4M3.F32.PACK_AB_MERGE_C R119, R19, R14, RZ ;  /* 0x0000000e1377723e */ /* 0x000fe200048070ff */
[C---:B------:R-:W-:Y:S01]  /*6920*/  FFMA R29, R49.reuse, R50, R29 ;  /* 0x00000032311d7223 */ /* 0x040fe2000000001d */
[C---:B------:R-:W-:Y:S01]  /*6930*/  FFMA R30, R49.reuse, R77, R30 ;  /* 0x0000004d311e7223 */ /* 0x040fe2000000001e */
[----:B------:R-:W-:Y:S01]  /*6940*/  FFMA R35, R49, R52, R35 ;  /* 0x0000003431237223 */ /* 0x000fe20000000023 */
[----:B------:R-:W-:Y:S02]  /*6950*/  F2FP.SATFINITE.E4M3.F32.PACK_AB_MERGE_C R118, R9, R8, R118 ;  /* 0x000000080976723e */ /* 0x000fe40004807076 */
[----:B------:R-:W-:Y:S02]  /*6960*/  F2FP.SATFINITE.E4M3.F32.PACK_AB_MERGE_C R119, R13, R12, R119 ;  /* 0x0000000c0d77723e */ /* 0x000fe40004807077 */
[----:B------:R-:W-:Y:S02]  /*6970*/  F2FP.SATFINITE.E4M3.F32.PACK_AB_MERGE_C R120, R23, R18, RZ ;  /* 0x000000121778723e */ /* 0x000fe400048070ff */
[----:B------:R-:W-:Y:S01]  /*6980*/  F2FP.SATFINITE.E4M3.F32.PACK_AB_MERGE_C R121, R27, R22, RZ ;  /* 0x000000161b79723e */ /* 0x000fe200048070ff */
[----:B------:R1:W-:Y:S01]  /*6990*/  STS.128 [R100+UR49+0x2200], R116 ;  /* 0x0022007464007988 */ /* 0x0003e20008000c31 */
[----:B------:R-:W-:Y:S02]  /*69a0*/  F2FP.SATFINITE.E4M3.F32.PACK_AB_MERGE_C R122, R31, R26, RZ ;  /* 0x0000001a1f7a723e */ /* 0x000fe400048070ff */
[----:B------:R-:W-:Y:S02]  /*69b0*/  F2FP.SATFINITE.E4M3.F32.PACK_AB_MERGE_C R123, R35, R30, RZ ;  /* 0x0000001e237b723e */ /* 0x000fe400048070ff */
[----:B------:R-:W-:Y:S02]  /*69c0*/  F2FP.SATFINITE.E4M3.F32.PACK_AB_MERGE_C R120, R17, R16, R120 ;  /* 0x000000101178723e */ /* 0x000fe40004807078 */
[----:B------:R-:W-:Y:S02]  /*69d0*/  F2FP.SATFINITE.E4M3.F32.PACK_AB_MERGE_C R121, R21, R20, R121 ;  /* 0x000000141579723e */ /* 0x000fe40004807079 */
[----:B------:R-:W-:Y:S02]  /*69e0*/  F2FP.SATFINITE.E4M3.F32.PACK_AB_MERGE_C R122, R25, R24, R122 ;  /* 0x00000018197a723e */ /* 0x000fe4000480707a */
[----:B------:R-:W-:Y:S02]  /*69f0*/  F2FP.SATFINITE.E4M3.F32.PACK_AB_MERGE_C R123, R29, R28, R123 ;  /* 0x0000001c1d7b723e */ /* 0x000fe4000480707b */
[----:B------:R-:W-:Y:S02]  /*6a00*/  LEA R32, R105, UR49, 0x3 ;  /* 0x0000003169207c11 */ /* 0x000fe4000f8e18ff */
[----:B------:R-:W-:Y:S01]  /*6a10*/  @P6 SHF.L.U32 R33, R104, 0x1f, RZ ;  /* 0x0000001f68216819 */ /* 0x000fe200000006ff */
[----:B------:R1:W-:Y:S01]  /*6a20*/  STS.128 [R114+0x2210], R120 ;  /* 0x0022107872007388 */ /* 0x0003e20000000c00 */
[----:B------:R-:W-:Y:S01]  /*6a30*/  @!PT LDS RZ, [RZ] ;  /* 0x00000000fffff984 */ /* 0x000fe20000000800 */
[----:B------:R-:W-:Y:S01]  /*6a40*/  @!PT LDS RZ, [RZ] ;  /* 0x00000000fffff984 */ /* 0x000fe20000000800 */
[----:B------:R-:W-:Y:S01]  /*6a50*/  @!PT LDS RZ, [RZ] ;  /* 0x00000000fffff984 */ /* 0x000fe20000000800 */
[----:B------:R-:W-:Y:S01]  /*6a60*/  @!PT LDS RZ, [RZ] ;  /* 0x00000000fffff984 */ /* 0x000fe20000000800 */
[----:B------:R2:W-:Y:S07]  /*6a70*/  MEMBAR.ALL.CTA ;  /* 0x0000000000007992 */ /* 0x0005ee0000008000 */
[----:B--2---:R-:W2:Y:S02]  /*6a80*/  FENCE.VIEW.ASYNC.S ;  /* 0x00000000000073c6 */ /* 0x004ea40000000000 */
[----:B--2---:R-:W-:Y:S06]  /*6a90*/  BAR.SYNC.DEFER_BLOCKING 0x1, 0x80 ;  /* 0x0042000000007b1d */ /* 0x004fec0000010000 */
[----:B------:R-:W-:Y:S05]  /*6aa0*/  @P0 BRA `(.L_x_109) ;  /* 0x0000000000280947 */ /* 0x000fea0003800000 */
[----:B------:R-:W-:Y:S02]  /*6ab0*/  UIADD3 UR4, UPT, UPT, UR49, 0x2200, URZ ;  /* 0x0000220031047890 */ /* 0x000fe4000fffe0ff */
[----:B------:R-:W-:Y:S01]  /*6ac0*/  UIADD3 UR6, UP0, UPT, UR52, 0x680, URZ ;  /* 0x0000068034067890 */ /* 0x000fe2000ff1e0ff */
[----:B------:R-:W-:Y:S03]  /*6ad0*/  UMOV UR43, UR36 ;  /* 0x00000024002b7c82 */ /* 0x000fe60008000000 */
[----:B------:R-:W-:Y:S01]  /*6ae0*/  MOV R109, UR4 ;  /* 0x00000004006d7c02 */ /* 0x000fe20008000f00 */
[----:B------:R-:W-:Y:S03]  /*6af0*/  UIADD3.X UR7, UPT, UPT, URZ, UR53, URZ, UP0, !UPT ;  /* 0x00000035ff077290 */ /* 0x000fe600087fe4ff */
[----:B------:R-:W-:Y:S11]  /*6b00*/  R2UR UR40, R109 ;  /* 0x000000006d2872ca */ /* 0x000ff600000e0000 */
[----:B------:R-:W-:Y:S02]  /*6b10*/  @!UPT UIADD3 URZ, UPT, UPT, URZ, URZ, URZ ;  /* 0x000000fffffff290 */ /* 0x000fe4000fffe0ff */
[----:B------:R2:W-:Y:S01]  /*6b20*/  UTMASTG.3D [UR40], [UR6] ;  /* 0x00000028060073b5 */ /* 0x0005e20008010000 */
[----:B------:R0:W-:Y:S01]  /*6b30*/  UTMACMDFLUSH ;  /* 0x00000000000079b7 */ /* 0x0001e20000000000 */
[----:B--2---:R-:W-:Y:S04]  /*6b40*/  DEPBAR.LE SB0, 0x1 ;  /* 0x000080400000791a */ /* 0x004fe80000000000 */
.L_x_109:
[----:B------:R-:W-:Y:S05]  /*6b50*/  BSYNC.RECONVERGENT B0 ;  /* 0x0000000000007941 */ /* 0x000fea0003800200 */
.L_x_108:
[----:B------:R-:W-:Y:S06]  /*6b60*/  BAR.SYNC.DEFER_BLOCKING 0x1, 0x80 ;  /* 0x0042000000007b1d */ /* 0x000fec0000010000 */
[----:B------:R-:W2:Y:S01]  /*6b70*/  @P6 SYNCS.PHASECHK.TRANS64.TRYWAIT P0, [R32+URZ+0x110], R33 ;  /* 0x00011021200065a7 */ /* 0x000ea200080011ff */
[----:B------:R-:W-:Y:S01]  /*6b80*/  BSSY B1, `(.L_x_110) ;  /* 0x0000020000017945 */ /* 0x000fe20003800000 */
[----:B--2---:R-:W-:Y:S03]  /*6b90*/  @P6 SEL R115, RZ, 0x1, !P0 ;  /* 0x00000001ff736807 */ /* 0x004fe60004000000 */
[----:B------:R-:W-:Y:S05]  /*6ba0*/  @!P6 BRA `(.L_x_111) ;  /* 0x000000000074e947 */ /* 0x000fea0003800000 */
[----:B------:R-:W-:Y:S01]  /*6bb0*/  ISETP.NE.AND P1, PT, R124, RZ, PT ;  /* 0x000000ff7c00720c */ /* 0x000fe20003f25270 */
[----:B------:R-:W-:Y:S01]  /*6bc0*/  BSSY B0, `(.L_x_112) ;  /* 0x0000009000007945 */ /* 0x000fe20003800000 */
[----:B------:R-:W-:Y:S11]  /*6bd0*/  ISETP.NE.AND P0, PT, R115, RZ, PT ;  /* 0x000000ff7300720c */ /* 0x000ff60003f05270 */
[----:B------:R-:W-:Y:S05]  /*6be0*/  @P1 IMAD R0, R105, 0x1000, R100 ;  /* 0x0000100069001824 */ /* 0x000fea00078e0264 */
[----:B------:R-:W-:Y:S05]  /*6bf0*/  @P1 IADD3 R2, PT, PT, R0, UR49, RZ ;  /* 0x0000003100021c10 */ /* 0x000fea000fffe0ff */
[----:B------:R-:W-:Y:S01]  /*6c00*/  @P1 IMAD.IADD R2, R2, 0x1, R125 ;  /* 0x0000000102021824 */ /* 0x000fe200078e027d */
[----:B------:R-:W-:Y:S06]  /*6c10*/  @P0 BRA `(.L_x_113) ;  /* 0x00000000000c0947 */ /* 0x000fec0003800000 */
[----:B------:R-:W-:Y:S04]  /*6c20*/  SHF.L.U32 R3, R104, 0x1f, RZ ;  /* 0x0000001f68037819 */ /* 0x000fe800000006ff */
[----:B------:R-:W2:Y:S02]  /*6c30*/  SYNCS.PHASECHK.TRANS64.TRYWAIT P0, [R32+URZ+0x110], R3 ;  /* 0x00011003200075a7 */ /* 0x000ea400080011ff */
[----:B--2---:R-:W-:Y:S05]  /*6c40*/  @!P0 BRA `(.L_x_114) ;  /* 0x0000001800e48947 */ /* 0x004fea0003800000 */
.L_x_113:
[----:B------:R-:W-:Y:S05]  /*6c50*/  BSYNC B0 ;  /* 0x0000000000007941 */ /* 0x000fea0003800000 */
.L_x_112:
[----:B------:R-:W-:Y:S01]  /*6c60*/  ISETP.NE.AND P0, PT, R124, RZ, PT ;  /* 0x000000ff7c00720c */ /* 0x000fe20003f05270 */
[----:B--2---:R-:W-:Y:S02]  /*6c70*/  VIADD R32, R32, 0x120 ;  /* 0x0000012020207836 */ /* 0x004fe40000000000 */
[----:B------:R-:W-:Y:S02]  /*6c80*/  IMAD.U32 R3, RZ, RZ, UR37 ;  /* 0x00000025ff037e24 */ /* 0x000fe4000f8e00ff */
[----:B------:R-:W-:Y:S03]  /*6c90*/  VIADD R105, R105, 0x1 ;  /* 0x0000000169697836 */ /* 0x000fe60000000000 */
[----:B------:R-:W-:Y:S05]  /*6ca0*/  PRMT R3, R3, 0x654, R32 ;  /* 0x0000065403037816 */ /* 0x000fea0000000020 */
[----:B------:R2:W3:Y:S04]  /*6cb0*/  @P0 LDS.128 R80, [R0+UR49+0x200] ;  /* 0x0002003100500984 */ /* 0x0004e80008000c00 */
[----:B------:R2:W4:Y:S01]  /*6cc0*/  @P0 LDS.128 R84, [R2+0x210] ;  /* 0x0002100002540984 */ /* 0x0005220000000c00 */
[C---:B------:R-:W-:Y:S01]  /*6cd0*/  ISETP.NE.AND P0, PT, R105.reuse, 0x2, PT ;  /* 0x000000026900780c */ /* 0x040fe20003f05270 */
[----:B------:R-:W-:Y:S01]  /*6ce0*/  @!PT LDS RZ, [RZ] ;  /* 0x00000000fffff984 */ /* 0x000fe20000000800 */
[----:B------:R-:W-:Y:S01]  /*6cf0*/  @!PT LDS RZ, [RZ] ;  /* 0x00000000fffff984 */ /* 0x000fe20000000800 */
[----:B------:R-:W-:Y:S01]  /*6d00*/  @!PT LDS RZ, [RZ] ;  /* 0x00000000fffff984 */ /* 0x000fe20000000800 */
[----:B------:R-:W-:Y:S01]  /*6d10*/  @!PT LDS RZ, [RZ] ;  /* 0x00000000fffff984 */ /* 0x000fe20000000800 */
[----:B------:R5:W-:Y:S06]  /*6d20*/  MEMBAR.ALL.CTA ;  /* 0x0000000000007992 */ /* 0x000bec0000008000 */
[----:B-----5:R-:W5:Y:S01]  /*6d30*/  FENCE.VIEW.ASYNC.S ;  /* 0x00000000000073c6 */ /* 0x020f620000000000 */
[----:B------:R-:W-:Y:S01]  /*6d40*/  SEL R105, R105, RZ, P0 ;  /* 0x000000ff69697207 */ /* 0x000fe20000000000 */
[----:B-----5:R5:W-:Y:S02]  /*6d50*/  SYNCS.ARRIVE.TRANS64.RED.A1T0 RZ, [R3+URZ], RZ ;  /* 0x000000ff03ff79a7 */ /* 0x020be400081004ff */
[----:B-----5:R-:W-:Y:S04]  /*6d60*/  SEL R3, RZ, 0x1, P0 ;  /* 0x00000001ff037807 */ /* 0x020fe80000000000 */
[----:B--23--:R-:W-:Y:S02]  /*6d70*/  LOP3.LUT R104, R104, R3, RZ, 0x3c, !PT ;  /* 0x0000000368687212 */ /* 0x00cfe400078e3cff */
.L_x_111:
[----:B------:R-:W-:Y:S05]  /*6d80*/  BSYNC B1 ;  /* 0x0000000000017941 */ /* 0x000fea0003800000 */
.L_x_110:
[----:B------:R-:W-:Y:S05]  /*6d90*/  VIADD R0, R48, 0x40 ;  /* 0x0000004030007836 */ /* 0x000fea0000000000 */
[----:B------:R-:W-:Y:S04]  /*6da0*/  SHF.R.U32.HI R0, RZ, 0x15, R0 ;  /* 0x00000015ff007819 */ /* 0x000fe80000011600 */
[----:B------:R-:W-:Y:S11]  /*6db0*/  LOP3.LUT P0, RZ, R0, 0x3, R101, 0x48, !PT ;  /* 0x0000000300ff7812 */ /* 0x000ff60007804865 */
[----:B------:R-:W-:Y:S02]  /*6dc0*/  @!UPT UIADD3 URZ, UPT, UPT, URZ, URZ, URZ ;  /* 0x000000fffffff290 */ /* 0x000fe4000fffe0ff */
[----:B------:R-:W-:Y:S05]  /*6dd0*/  @!P0 BRA `(.L_x_115) ;  /* 0x0000000000408947 */ /* 0x000fea0003800000 */
[----:B------:R-:W2:Y:S01]  /*6de0*/  LDCU.64 UR8, c[0x4][0x70] ;  /* 0x01000e00ff0877ac */ /* 0x000ea20008000a00 */
[----:B------:R-:W-:Y:S01]  /*6df0*/  MOV R3, 0x0 ;  /* 0x0000000000037802 */ /* 0x000fe20000000f00 */
[----:B------:R-:W-:Y:S02]  /*6e00*/  HFMA2 R12, -RZ, RZ, 0, 5.9604644775390625e-08 ;  /* 0x00000001ff0c7431 */ /* 0x000fe400000001ff */
[----:B------:R-:W-:Y:S02]  /*6e10*/  IMAD.MOV.U32 R8, RZ, RZ, 0x192 ;  /* 0x00000192ff087424 */ /* 0x000fe400078e00ff */
[----:B------:R-:W-:Y:S01]  /*6e20*/  IMAD.MOV.U32 R13, RZ, RZ, RZ ;  /* 0x000000ffff0d7224 */ /* 0x000fe200078e00ff */
[----:B------:R-:W3:Y:S01]  /*6e30*/  LDCU.64 UR6, c[0x4][0x78] ;  /* 0x01000f00ff0677ac */ /* 0x000ee20008000a00 */
[----:B------:R-:W1:Y:S01]  /*6e40*/  LDC.64 R2, c[0x4][R3] ;  /* 0x0100000003027b82 */ /* 0x000e620000000a00 */
[----:B------:R-:W5:Y:S01]  /*6e50*/  LDCU.64 UR4, c[0x4][0x10] ;  /* 0x01000200ff0477ac */ /* 0x000f620008000a00 */
[----:B--2---:R-:W-:Y:S01]  /*6e60*/  MOV R5, UR9 ;  /* 0x0000000900057c02 */ /* 0x004fe20008000f00 */
[----:B------:R-:W-:Y:S01]  /*6e70*/  IMAD.U32 R4, RZ, RZ, UR8 ;  /* 0x00000008ff047e24 */ /* 0x000fe2000f8e00ff */
[----:B---3--:R-:W-:Y:S01]  /*6e80*/  MOV R7, UR7 ;  /* 0x0000000700077c02 */ /* 0x008fe20008000f00 */
[----:B------:R-:W-:Y:S01]  /*6e90*/  IMAD.U32 R6, RZ, RZ, UR6 ;  /* 0x00000006ff067e24 */ /* 0x000fe2000f8e00ff */
[----:B-----5:R-:W-:Y:S01]  /*6ea0*/  MOV R11, UR5 ;  /* 0x00000005000b7c02 */ /* 0x020fe20008000f00 */
[----:B------:R-:W-:Y:S02]  /*6eb0*/  IMAD.U32 R10, RZ, RZ, UR4 ;  /* 0x00000004ff0a7e24 */ /* 0x000fe4000f8e00ff */
[----:B------:R-:W-:Y:S07]  /*6ec0*/  LEPC R20, `(.L_x_115) ;  /* 0x000000001014794e */ /* 0x000fee0000000000 */
[----:B-1--4-:R-:W-:Y:S05]  /*6ed0*/  CALL.ABS.NOINC R2 ;  /* 0x0000000002007343 */ /* 0x012fea0003c00000 */
.L_x_115:
[----:B------:R-:W-:Y:S01]  /*6ee0*/  ISETP.NE.AND P0, PT, R110, RZ, PT ;  /* 0x000000ff6e00720c */ /* 0x000fe20003f05270 */
[----:B------:R-:W-:Y:S05]  /*6ef0*/  WARPSYNC.ALL ;  /* 0x0000000000007948 */ /* 0x000fea0003800000 */
[----:B------:R-:W-:Y:S01]  /*6f00*/  R2UR UR4, R48 ;  /* 0x00000000300472ca */ /* 0x000fe200000e0000 */
[----:B------:R-:W-:Y:S01]  /*6f10*/  BSSY.RECONVERGENT B0, `(.L_x_116) ;  /* 0x000009c000007945 */ /* 0x000fe20003800200 */
[-C--:B------:R-:W-:Y:S02]  /*6f20*/  F2FP.F16.E4M3.UNPACK_B R51, R80.reuse ;  /* 0x00000050ff33723e */ /* 0x080fe400020006ff */
[----:B------:R-:W-:Y:S02]  /*6f30*/  F2FP.F16.E4M3.UNPACK_B R80, R80.H1 ;  /* 0x00000050ff50723e */ /* 0x000fe400030006ff */
[-C--:B------:R-:W-:Y:S01]  /*6f40*/  F2FP.F16.E4M3.UNPACK_B R55, R81.reuse ;  /* 0x00000051ff37723e */ /* 0x080fe200020006ff */
[--C-:B------:R-:W-:Y:S01]  /*6f50*/  HADD2.F32 R50, -RZ, R51.reuse.H0_H0 ;  /* 0x20000033ff327230 */ /* 0x100fe20000004100 */
[----:B------:R-:W-:Y:S01]  /*6f60*/  F2FP.F16.E4M3.UNPACK_B R81, R81.H1 ;  /* 0x00000051ff51723e */ /* 0x000fe200030006ff */
[----:B------:R-:W-:Y:S01]  /*6f70*/  HADD2.F32 R52, -RZ, R51.H1_H1 ;  /* 0x30000033ff347230 */ /* 0x000fe20000004100 */
[-C--:B------:R-:W-:Y:S01]  /*6f80*/  F2FP.F16.E4M3.UNPACK_B R59, R82.reuse ;  /* 0x00000052ff3b723e */ /* 0x080fe200020006ff */
[--C-:B------:R-:W-:Y:S01]  /*6f90*/  HADD2.F32 R51, -RZ, R80.reuse.H0_H0 ;  /* 0x20000050ff337230 */ /* 0x100fe20000004100 */
[----:B------:R-:W-:Y:S01]  /*6fa0*/  F2FP.F16.E4M3.UNPACK_B R82, R82.H1 ;  /* 0x00000052ff52723e */ /* 0x000fe200030006ff */
[----:B------:R-:W-:Y:S01]  /*6fb0*/  LDTM.16dp32bit_t0_t15.x32 R4, tmem[UR4+0x40] ;  /* 0x00004004000479ee */ /* 0x000fe20008a80000 */
[----:B------:R-:W2:Y:S01]  /*6fc0*/  LDTM.16dp32bit_t16_t31.x32 R4, tmem[UR4+0x60] ;  /* 0x00006004000479ee */ /* 0x000ea20008aa0000 */
[----:B------:R-:W-:Y:S01]  /*6fd0*/  NOP ;  /* 0x0000000000007918 */ /* 0x000fe20000000000 */
[--C-:B------:R-:W-:Y:S01]  /*6fe0*/  HADD2.F32 R53, -RZ, R55.reuse.H0_H0 ;  /* 0x20000037ff357230 */ /* 0x100fe20000004100 */
[----:B------:R-:W-:Y:S01]  /*6ff0*/  R2UR UR5, R113 ;  /* 0x00000000710572ca */ /* 0x000fe200000e0000 */
[----:B------:R-:W-:Y:S01]  /*7000*/  HADD2.F32 R56, -RZ, R55.H1_H1 ;  /* 0x30000037ff387230 */ /* 0x000fe20000004100 */
[----:B------:R-:W-:Y:S01]  /*7010*/  F2FP.F16.E4M3.UNPACK_B R63, R83 ;  /* 0x00000053ff3f723e */ /* 0x000fe200020006ff */
[--C-:B------:R-:W-:Y:S01]  /*7020*/  HADD2.F32 R57, -RZ, R59.reuse.H0_H0 ;  /* 0x2000003bff397230 */ /* 0x100fe20000004100 */
[----:B----4-:R-:W-:Y:S01]  /*7030*/  F2FP.F16.E4M3.UNPACK_B R67, R84 ;  /* 0x00000054ff43723e */ /* 0x010fe200020006ff */
[----:B------:R-:W-:Y:S01]  /*7040*/  HADD2.F32 R60, -RZ, R59.H1_H1 ;  /* 0x3000003bff3c7230 */ /* 0x000fe20000004100 */
[----:B------:R-:W-:Y:S01]  /*7050*/  F2FP.F16.E4M3.UNPACK_B R71, R85 ;  /* 0x00000055ff47723e */ /* 0x000fe200020006ff */
[--C-:B------:R-:W-:Y:S01]  /*7060*/  HADD2.F32 R61, -RZ, R63.reuse.H0_H0 ;  /* 0x2000003fff3d7230 */ /* 0x100fe20000004100 */
[----:B------:R-:W-:Y:S01]  /*7070*/  F2FP.F16.E4M3.UNPACK_B R75, R86 ;  /* 0x00000056ff4b723e */ /* 0x000fe200020006ff */
[----:B------:R-:W-:Y:S01]  /*7080*/  HADD2.F32 R64, -RZ, R63.H1_H1 ;  /* 0x3000003fff407230 */ /* 0x000fe20000004100 */
[----:B------:R-:W-:Y:S01]  /*7090*/  F2FP.F16.E4M3.UNPACK_B R77, R87 ;  /* 0x00000057ff4d723e */ /* 0x000fe200020006ff */
[--C-:B------:R-:W-:Y:S01]  /*70a0*/  HADD2.F32 R65, -RZ, R67.reuse.H0_H0 ;  /* 0x20000043ff417230 */ /* 0x100fe20000004100 */
[----:B------:R-:W-:Y:S01]  /*70b0*/  F2FP.F16.E4M3.UNPACK_B R83, R83.H1 ;  /* 0x00000053ff53723e */ /* 0x000fe200030006ff */
[----:B------:R-:W-:Y:S01]  /*70c0*/  UIADD3 UR5, UPT, UPT, UR5, 0x180, URZ ;  /* 0x0000018005057890 */ /* 0x000fe2000fffe0ff */
[----:B------:R-:W-:Y:S01]  /*70d0*/  HADD2.F32 R67, -RZ, R67.H1_H1 ;  /* 0x30000043ff437230 */ /* 0x000fe20000004100 */
[----:B------:R-:W-:Y:S01]  /*70e0*/  F2FP.F16.E4M3.UNPACK_B R84, R84.H1 ;  /* 0x00000054ff54723e */ /* 0x000fe200030006ff */
[--C-:B------:R-:W-:Y:S01]  /*70f0*/  HADD2.F32 R69, -RZ, R71.reuse.H0_H0 ;  /* 0x20000047ff457230 */ /* 0x100fe20000004100 */
[----:B------:R-:W-:Y:S01]  /*7100*/  UPRMT UR5, UR37, 0x654, UR5 ;  /* 0x0000065425057896 */ /* 0x000fe20008000005 */
[----:B------:R-:W-:Y:S01]  /*7110*/  HADD2.F32 R72, -RZ, R71.H1_H1 ;  /* 0x30000047ff487230 */ /* 0x000fe20000004100 */
[----:B------:R-:W-:Y:S01]  /*7120*/  F2FP.F16.E4M3.UNPACK_B R85, R85.H1 ;  /* 0x00000055ff55723e */ /* 0x000fe200030006ff */
[--C-:B------:R-:W-:Y:S02]  /*7130*/  HADD2.F32 R73, -RZ, R75.reuse.H0_H0 ;  /* 0x2000004bff497230 */ /* 0x100fe40000004100 */
[C---:B--2---:R-:W-:Y:S01]  /*7140*/  FMUL R4, R47.reuse, R4 ;  /* 0x000000042f047220 */ /* 0x044fe20000400000 */
[C---:B------:R-:W-:Y:S01]  /*7150*/  FMUL R5, R47.reuse, R5 ;  /* 0x000000052f057220 */ /* 0x040fe20000400000 */
[C---:B------:R-:W-:Y:S01]  /*7160*/  FMUL R8, R47.reuse, R8 ;  /* 0x000000082f087220 */ /* 0x040fe20000400000 */
[----:B------:R-:W-:Y:S01]  /*7170*/  FMUL R9, R47, R9 ;  /* 0x000000092f097220 */ /* 0x000fe20000400000 */
[C---:B------:R-:W-:Y:S01]  /*7180*/  FFMA R4, R49.reuse, R50, R4 ;  /* 0x0000003231047223 */ /* 0x040fe20000000004 */
[----:B------:R-:W-:Y:S01]  /*7190*/  SYNCS.ARRIVE.TRANS64.RED.A1T0 RZ, [UR5], RZ ;  /* 0x000000ffffff79a7 */ /* 0x000fe20008100405 */
        /* <DEDUP_REMOVED lines=18> */
[--C-:B------:R-:W-:Y:S02]  /*72c0*/  HADD2.F32 R55, -RZ, R81.reuse.H0_H0 ;  /* 0x20000051ff377230 */ /* 0x100fe40000004100 */
[----:B------:R-:W-:Y:S01]  /*72d0*/  FMUL R10, R47, R10 ;  /* 0x0000000a2f0a7220 */ /* 0x000fe20000400000 */
[C---:B------:R-:W-:Y:S01]  /*72e0*/  FFMA R6, R49.reuse, R51, R6 ;  /* 0x0000003331067223 */ /* 0x040fe20000000006 */
[----:B------:R-:W-:Y:S02]  /*72f0*/  HADD2.F32 R58, -RZ, R81.H1_H1 ;  /* 0x30000051ff3a7230 */ /* 0x000fe40000004100 */
[C---:B------:R-:W-:Y:S01]  /*7300*/  FFMA R7, R49.reuse, R54, R7 ;  /* 0x0000003631077223 */ /* 0x040fe20000000007 */
[C---:B------:R-:W-:Y:S01]  /*7310*/  FFMA R8, R49.reuse, R53, R8 ;  /* 0x0000003531087223 */ /* 0x040fe20000000008 */
[C---:B------:R-:W-:Y:S01]  /*7320*/  FFMA R9, R49.reuse, R56, R9 ;  /* 0x0000003831097223 */ /* 0x040fe20000000009 */
[----:B------:R-:W-:Y:S01]  /*7330*/  FFMA R10, R49, R55, R10 ;  /* 0x00000037310a7223 */ /* 0x000fe2000000000a */
[----:B------:R-:W-:Y:S01]  /*7340*/  HADD2.F32 R51, -RZ, R77.H0_H0 ;  /* 0x2000004dff337230 */ /* 0x000fe20000004100 */
[----:B-1----:R-:W-:Y:S01]  /*7350*/  F2FP.SATFINITE.E4M3.F32.PACK_AB_MERGE_C R116, R7, R6, RZ ;  /* 0x000000060774723e */ /* 0x002fe200048070ff */
[C---:B------:R-:W-:Y:S01]  /*7360*/  FMUL R11, R47.reuse, R11 ;  /* 0x0000000b2f0b7220 */ /* 0x040fe20000400000 */
[--C-:B------:R-:W-:Y:S02]  /*7370*/  HADD2.F32 R59, -RZ, R82.reuse.H0_H0 ;  /* 0x20000052ff3b7230 */ /* 0x100fe40000004100 */
[----:B------:R-:W-:Y:S01]  /*7380*/  FMUL R14, R47, R14 ;  /* 0x0000000e2f0e7220 */ /* 0x000fe20000400000 */
[----:B------:R-:W-:Y:S01]  /*7390*/  HADD2.F32 R62, -RZ, R82.H1_H1 ;  /* 0x30000052ff3e7230 */ /* 0x000fe20000004100 */
[----:B------:R-:W-:Y:S01]  /*73a0*/  F2FP.SATFINITE.E4M3.F32.PACK_AB_MERGE_C R116, R5, R4, R116 ;  /* 0x000000040574723e */ /* 0x000fe20004807074 */
[C---:B------:R-:W-:Y:S01]  /*73b0*/  FFMA R11, R49.reuse, R58, R11 ;  /* 0x0000003a310b7223 */ /* 0x040fe2000000000b */
[C---:B------:R-:W-:Y:S01]  /*73c0*/  FFMA R12, R49.reuse, R57, R12 ;  /* 0x00000039310c7223 */ /* 0x040fe2000000000c */
[C---:B------:R-:W-:Y:S01]  /*73d0*/  FFMA R13, R49.reuse, R60, R13 ;  /* 0x0000003c310d7223 */ /* 0x040fe2000000000d */
[----:B------:R-:W-:Y:S01]  /*73e0*/  F2FP.F16.E4M3.UNPACK_B R86, R86.H1 ;  /* 0x00000056ff56723e */ /* 0x000fe200030006ff */
[----:B------:R-:W-:Y:S01]  /*73f0*/  FFMA R14, R49, R59, R14 ;  /* 0x0000003b310e7223 */ /* 0x000fe2000000000e */
[----:B------:R-:W-:Y:S01]  /*7400*/  F2FP.SATFINITE.E4M3.F32.PACK_AB_MERGE_C R117, R11, R10, RZ ;  /* 0x0000000a0b75723e */ /* 0x000fe200048070ff */
[C---:B------:R-:W-:Y:S01]  /*7410*/  FMUL R15, R47.reuse, R15 ;  /* 0x0000000f2f0f7220 */ /* 0x040fe20000400000 */
[--C-:B------:R-:W-:Y:S02]  /*7420*/  HADD2.F32 R63, -RZ, R83.reuse.H0_H0 ;  /* 0x20000053ff3f7230 */ /* 0x100fe40000004100 */
[----:B------:R-:W-:Y:S01]  /*7430*/  FMUL R18, R47, R18 ;  /* 0x000000122f127220 */ /* 0x000fe20000400000 */
[----:B------:R-:W-:Y:S01]  /*7440*/  HADD2.F32 R66, -RZ, R83.H1_H1 ;  /* 0x30000053ff427230 */ /* 0x000fe20000004100 */
[----:B------:R-:W-:Y:S01]  /*7450*/  F2FP.SATFINITE.E4M3.F32.PACK_AB_MERGE_C R117, R9, R8, R117 ;  /* 0x000000080975723e */ /* 0x000fe20004807075 */
[C---:B------:R-:W-:Y:S01]  /*7460*/  FFMA R15, R49.reuse, R62, R15 ;  /* 0x0000003e310f7223 */ /* 0x040fe2000000000f */
[C---:B------:R-:W-:Y:S01]  /*7470*/  FFMA R16, R49.reuse, R61, R16 ;  /* 0x0000003d31107223 */ /* 0x040fe20000000010 */
[----:B------:R-:W-:Y:S01]  /*7480*/  FFMA R17, R49, R64, R17 ;  /* 0x0000004031117223 */ /* 0x000fe20000000011 */
[----:B------:R-:W-:Y:S01]  /*7490*/  FMUL R19, R47, R19 ;  /* 0x000000132f137220 */ /* 0x000fe20000400000 */
        /* <DEDUP_REMOVED lines=15> */
[----:B------:R-:W-:Y:S01]  /*7590*/  F2FP.F16.E4M3.UNPACK_B R87, R87.H1 ;  /* 0x00000057ff57723e */ /* 0x000fe200030006ff */
        /* <DEDUP_REMOVED lines=32> */
[----:B------:R-:W-:Y:S03]  /*77a0*/  IADD3 R79, PT, PT, R44, 0x1, RZ ;  /* 0x000000012c4f7810 */ /* 0x000fe60007ffe0ff */
        /* <DEDUP_REMOVED lines=9> */
[----:B------:R-:W-:Y:S02]  /*7840*/  UIADD3 UR8, UP0, UPT, UR52, 0x680, URZ ;  /* 0x0000068034087890 */ /* 0x000fe4000ff1e0ff */
[----:B------:R-:W-:Y:S02]  /*7850*/  UIADD3 UR5, UPT, UPT, UR41, 0x40, URZ ;  /* 0x0000004029057890 */ /* 0x000fe4000fffe0ff */
[----:B------:R-:W-:Y:S02]  /*7860*/  UIADD3 UR4, UPT, UPT, UR49, 0x3200, URZ ;  /* 0x0000320031047890 */ /* 0x000fe4000fffe0ff */
[----:B------:R-:W-:Y:S01]  /*7870*/  UIADD3.X UR9, UPT, UPT, URZ, UR53, URZ, UP0, !UPT ;  /* 0x00000035ff097290 */ /* 0x000fe200087fe4ff */
[----:B------:R-:W-:Y:S01]  /*7880*/  UMOV UR6, UR42 ;  /* 0x0000002a00067c82 */ /* 0x000fe20008000000 */
[----:B------:R-:W-:Y:S07]  /*7890*/  UMOV UR7, UR36 ;  /* 0x0000002400077c82 */ /* 0x000fee0008000000 */
[----:B------:R2:W-:Y:S01]  /*78a0*/  UTMASTG.3D [UR4], [UR8] ;  /* 0x00000004080073b5 */ /* 0x0005e20008010000 */
[----:B------:R0:W-:Y:S01]  /*78b0*/  UTMACMDFLUSH ;  /* 0x00000000000079b7 */ /* 0x0001e20000000000 */
[----:B--2---:R-:W-:Y:S04]  /*78c0*/  DEPBAR.LE SB0, 0x1 ;  /* 0x000080400000791a */ /* 0x004fe80000000000 */
.L_x_117:
[----:B------:R-:W-:Y:S05]  /*78d0*/  BSYNC.RECONVERGENT B0 ;  /* 0x0000000000007941 */ /* 0x000fea0003800200 */
.L_x_116:
[----:B------:R-:W-:Y:S01]  /*78e0*/  BAR.SYNC.DEFER_BLOCKING 0x1, 0x80 ;  /* 0x0042000000007b1d */ /* 0x000fe20000010000 */
[----:B------:R-:W-:Y:S01]  /*78f0*/  ISETP.NE.AND P2, PT, R111, RZ, PT ;  /* 0x000000ff6f00720c */ /* 0x000fe20003f45270 */
[----:B------:R-:W-:Y:S01]  /*7900*/  IMAD.IADD R20, R43, 0x1, R94 ;  /* 0x000000012b147824 */ /* 0x000fe200078e025e */
[----:B------:R-:W-:Y:S01]  /*7910*/  ISETP.NE.AND P0, PT, R112, 0x2, PT ;  /* 0x000000027000780c */ /* 0x000fe20003f05270 */
[----:B------:R-:W-:Y:S01]  /*7920*/  IMAD.IADD R21, R45, 0x1, R96 ;  /* 0x000000012d157824 */ /* 0x000fe200078e0260 */
[----:B------:R-:W-:Y:S02]  /*7930*/  ISETP.NE.AND P1, PT, R79, 0x4, PT ;  /* 0x000000044f00780c */ /* 0x000fe40003f25270 */
[----:B------:R-:W-:Y:S02]  /*7940*/  SEL R3, RZ, 0x1, P0 ;  /* 0x00000001ff037807 */ /* 0x000fe40000000000 */
[----:B------:R-:W-:Y:S02]  /*7950*/  SEL R0, RZ, 0x1, P1 ;  /* 0x00000001ff007807 */ /* 0x000fe40000800000 */
[----:B------:R-:W-:Y:S02]  /*7960*/  LOP3.LUT R106, R106, R3, RZ, 0x3c, !PT ;  /* 0x000000036a6a7212 */ /* 0x000fe400078e3cff */
[----:B------:R-:W-:Y:S02]  /*7970*/  LOP3.LUT R107, R107, R0, RZ, 0x3c, !PT ;  /* 0x000000006b6b7212 */ /* 0x000fe400078e3cff */
[----:B------:R-:W-:Y:S02]  /*7980*/  @P2 R2UR UR36, R103 ;  /* 0x00000000672422ca */ /* 0x000fe400000e0000 */
[----:B------:R-:W-:Y:S02]  /*7990*/  SEL R112, R112, RZ, P0 ;  /* 0x000000ff70707207 */ /* 0x000fe40000000000 */
[----:B------:R-:W-:Y:S01]  /*79a0*/  SEL R44, R79, RZ, P1 ;  /* 0x000000ff4f2c7207 */ /* 0x000fe20000800000 */
[----:B------:R-:W-:Y:S10]  /*79b0*/  @P2 BRA `(.L_x_118) ;  /* 0xffffffd400f82947 */ /* 0x000ff4000383ffff */
[----:B------:R-:W-:Y:S05]  /*79c0*/  EXIT ;  /* 0x000000000000794d */ /* 0x000fea0003800000 */
.L_x_20:
[----:B--2---:R2:W1:Y:S02]  /*79d0*/  SYNCS.PHASECHK.TRANS64.TRYWAIT P0, [R3+URZ+0x1b0], R2 ;  /* 0x0001b002030075a7 */ /* 0x00446400080011ff */
[----:B-1----:R-:W-:Y:S05]  /*79e0*/  @!P0 NANOSLEEP.SYNCS 0x989680 ;  /* 0x009896800000895d */ /* 0x002fea0003900000 */
[----:B------:R-:W1:Y:S02]  /*79f0*/  @!P0 SYNCS.PHASECHK.TRANS64 P0, [R3+URZ+0x1b0], R2 ;  /* 0x0001b002030085a7 */ /* 0x000e6400080010ff */
[----:B-1----:R-:W-:Y:S05]  /*7a00*/  @!P0 BRA `(.L_x_20) ;  /* 0xfffffffc00f08947 */ /* 0x002fea000383ffff */
[----:B------:R-:W-:Y:S05]  /*7a10*/  BRA `(.L_x_119) ;  /* 0xffffff9c00587947 */ /* 0x000fea000383ffff */
.L_x_23:
[----:B-1----:R-:W-:-:S07]  /*7a20*/  MOV R2, UR33 ;  /* 0x0000002100027c02 */ /* 0x002fce0008000f00 */
.L_x_120:
[----:B-1----:R1:W2:Y:S02]  /*7a30*/  SYNCS.PHASECHK.TRANS64.TRYWAIT P0, [R2+URZ+0x88], R5 ;  /* 0x00008805020075a7 */ /* 0x0022a400080011ff */
[----:B--2---:R-:W-:Y:S05]  /*7a40*/  @!P0 NANOSLEEP.SYNCS 0x989680 ;  /* 0x009896800000895d */ /* 0x004fea0003900000 */
[----:B------:R-:W2:Y:S02]  /*7a50*/  @!P0 SYNCS.PHASECHK.TRANS64 P0, [R2+URZ+0x88], R5 ;  /* 0x00008805020085a7 */ /* 0x000ea400080010ff */
[----:B--2---:R-:W-:Y:S05]  /*7a60*/  @!P0 BRA `(.L_x_120) ;  /* 0xfffffffc00f08947 */ /* 0x004fea000383ffff */
[----:B------:R-:W-:Y:S05]  /*7a70*/  BRA `(.L_x_22) ;  /* 0xffffff9c00a87947 */ /* 0x000fea000383ffff */
.L_x_29:
[----:B-1----:R-:W-:-:S07]  /*7a80*/  MOV R2, UR17 ;  /* 0x0000001100027c02 */ /* 0x002fce0008000f00 */
.L_x_121:
[----:B-1----:R1:W2:Y:S02]  /*7a90*/  SYNCS.PHASECHK.TRANS64.TRYWAIT P0, [R2+URZ+0x88], R5 ;  /* 0x00008805020075a7 */ /* 0x0022a400080011ff */
[----:B--2---:R-:W-:Y:S05]  /*7aa0*/  @!P0 NANOSLEEP.SYNCS 0x989680 ;  /* 0x009896800000895d */ /* 0x004fea0003900000 */
[----:B------:R-:W2:Y:S02]  /*7ab0*/  @!P0 SYNCS.PHASECHK.TRANS64 P0, [R2+URZ+0x88], R5 ;  /* 0x00008805020085a7 */ /* 0x000ea400080010ff */
[----:B--2---:R-:W-:Y:S05]  /*7ac0*/  @!P0 BRA `(.L_x_121) ;  /* 0xfffffffc00f08947 */ /* 0x004fea000383ffff */
[----:B------:R-:W-:Y:S05]  /*7ad0*/  BRA `(.L_x_28) ;  /* 0xffffffa000507947 */ /* 0x000fea000383ffff */
.L_x_33:
[----:B-1----:R1:W2:Y:S02]  /*7ae0*/  SYNCS.PHASECHK.TRANS64.TRYWAIT P0, [R2+URZ+0x140], R3 ;  /* 0x00014003020075a7 */ /* 0x0022a400080011ff */
[----:B--2---:R-:W-:Y:S05]  /*7af0*/  @!P0 NANOSLEEP.SYNCS 0x989680 ;  /* 0x009896800000895d */ /* 0x004fea0003900000 */
[----:B------:R-:W2:Y:S02]  /*7b00*/  @!P0 SYNCS.PHASECHK.TRANS64 P0, [R2+URZ+0x140], R3 ;  /* 0x00014003020085a7 */ /* 0x000ea400080010ff */
[----:B--2---:R-:W-:Y:S05]  /*7b10*/  @!P0 BRA `(.L_x_33) ;  /* 0xfffffffc00f08947 */ /* 0x004fea000383ffff */
[----:B------:R-:W-:Y:S05]  /*7b20*/  BRA `(.L_x_122) ;  /* 0xffffffa000e07947 */ /* 0x000fea000383ffff */
.L_x_37:
[----:B----4-:R-:W-:-:S07]  /*7b30*/  MOV R0, UR5 ;  /* 0x0000000500007c02 */ /* 0x010fce0008000f00 */
.L_x_123:
[----:B-1----:R1:W2:Y:S02]  /*7b40*/  SYNCS.PHASECHK.TRANS64.TRYWAIT P0, [R0+URZ], R3 ;  /* 0x00000003000075a7 */ /* 0x0022a400080011ff */
[----:B--2---:R-:W-:Y:S05]  /*7b50*/  @!P0 NANOSLEEP.SYNCS 0x989680 ;  /* 0x009896800000895d */ /* 0x004fea0003900000 */
[----:B------:R-:W2:Y:S02]  /*7b60*/  @!P0 SYNCS.PHASECHK.TRANS64 P0, [R0+URZ], R3 ;  /* 0x00000003000085a7 */ /* 0x000ea400080010ff */
[----:B--2---:R-:W-:Y:S05]  /*7b70*/  @!P0 BRA `(.L_x_123) ;  /* 0xfffffffc00f08947 */ /* 0x004fea000383ffff */
[----:B------:R-:W-:Y:S05]  /*7b80*/  BRA `(.L_x_124) ;  /* 0xffffffa800507947 */ /* 0x000fea000383ffff */
.L_x_38:
[----:B----4-:R-:W-:-:S07]  /*7b90*/  MOV R0, UR5 ;  /* 0x0000000500007c02 */ /* 0x010fce0008000f00 */
.L_x_125:
[----:B-1----:R1:W2:Y:S02]  /*7ba0*/  SYNCS.PHASECHK.TRANS64.TRYWAIT P0, [R0+URZ], R3 ;  /* 0x00000003000075a7 */ /* 0x0022a400080011ff */
[----:B--2---:R-:W-:Y:S05]  /*7bb0*/  @!P0 NANOSLEEP.SYNCS 0x989680 ;  /* 0x009896800000895d */ /* 0x004fea0003900000 */
[----:B------:R-:W2:Y:S02]  /*7bc0*/  @!P0 SYNCS.PHASECHK.TRANS64 P0, [R0+URZ], R3 ;  /* 0x00000003000085a7 */ /* 0x000ea400080010ff */
[----:B--2---:R-:W-:Y:S05]  /*7bd0*/  @!P0 BRA `(.L_x_125) ;  /* 0xfffffffc00f08947 */ /* 0x004fea000383ffff */
[----:B------:R-:W-:Y:S05]  /*7be0*/  BRA `(.L_x_126) ;  /* 0xffffffa8005c7947 */ /* 0x000fea000383ffff */
.L_x_39:
[----:B----4-:R-:W-:-:S07]  /*7bf0*/  MOV R0, UR5 ;  /* 0x0000000500007c02 */ /* 0x010fce0008000f00 */
.L_x_127:
[----:B-1----:R1:W2:Y:S02]  /*7c00*/  SYNCS.PHASECHK.TRANS64.TRYWAIT P0, [R0+URZ], R3 ;  /* 0x00000003000075a7 */ /* 0x0022a400080011ff */
[----:B--2---:R-:W-:Y:S05]  /*7c10*/  @!P0 NANOSLEEP.SYNCS 0x989680 ;  /* 0x009896800000895d */ /* 0x004fea0003900000 */
[----:B------:R-:W2:Y:S02]  /*7c20*/  @!P0 SYNCS.PHASECHK.TRANS64 P0, [R0+URZ], R3 ;  /* 0x00000003000085a7 */ /* 0x000ea400080010ff */
[----:B--2---:R-:W-:Y:S05]  /*7c30*/  @!P0 BRA `(.L_x_127) ;  /* 0xfffffffc00f08947 */ /* 0x004fea000383ffff */
[----:B------:R-:W-:Y:S05]  /*7c40*/  BRA `(.L_x_128) ;  /* 0xffffffa800687947 */ /* 0x000fea000383ffff */
.L_x_40:
[----:B----4-:R-:W-:-:S07]  /*7c50*/  MOV R0, UR5 ;  /* 0x0000000500007c02 */ /* 0x010fce0008000f00 */
.L_x_129:
[----:B-1----:R1:W2:Y:S02]  /*7c60*/  SYNCS.PHASECHK.TRANS64.TRYWAIT P0, [R0+URZ], R3 ;  /* 0x00000003000075a7 */ /* 0x0022a400080011ff */
[----:B--2---:R-:W-:Y:S05]  /*7c70*/  @!P0 NANOSLEEP.SYNCS 0x989680 ;  /* 0x009896800000895d */ /* 0x004fea0003900000 */
[----:B------:R-:W2:Y:S02]  /*7c80*/  @!P0 SYNCS.PHASECHK.TRANS64 P0, [R0+URZ], R3 ;  /* 0x00000003000085a7 */ /* 0x000ea400080010ff */
[----:B--2---:R-:W-:Y:S05]  /*7c90*/  @!P0 BRA `(.L_x_129) ;  /* 0xfffffffc00f08947 */ /* 0x004fea000383ffff */
[----:B------:R-:W-:Y:S05]  /*7ca0*/  BRA `(.L_x_130) ;  /* 0xffffffa800747947 */ /* 0x000fea000383ffff */
.L_x_41:
[----:B----4-:R-:W-:-:S07]  /*7cb0*/  MOV R0, UR5 ;  /* 0x0000000500007c02 */ /* 0x010fce0008000f00 */
.L_x_131:
[----:B-1----:R1:W2:Y:S02]  /*7cc0*/  SYNCS.PHASECHK.TRANS64.TRYWAIT P0, [R0+URZ], R3 ;  /* 0x00000003000075a7 */ /* 0x0022a400080011ff */
[----:B--2---:R-:W-:Y:S05]  /*7cd0*/  @!P0 NANOSLEEP.SYNCS 0x989680 ;  /* 0x009896800000895d */ /* 0x004fea0003900000 */
[----:B------:R-:W2:Y:S02]  /*7ce0*/  @!P0 SYNCS.PHASECHK.TRANS64 P0, [R0+URZ], R3 ;  /* 0x00000003000085a7 */ /* 0x000ea400080010ff */
[----:B--2---:R-:W-:Y:S05]  /*7cf0*/  @!P0 BRA `(.L_x_131) ;  /* 0xfffffffc00f08947 */ /* 0x004fea000383ffff */
[----:B------:R-:W-:Y:S05]  /*7d00*/  BRA `(.L_x_132) ;  /* 0xffffffa800807947 */ /* 0x000fea000383ffff */
.L_x_42:
[----:B----4-:R-:W-:-:S07]  /*7d10*/  MOV R0, UR5 ;  /* 0x0000000500007c02 */ /* 0x010fce0008000f00 */
.L_x_133:
[----:B-1----:R1:W2:Y:S02]  /*7d20*/  SYNCS.PHASECHK.TRANS64.TRYWAIT P0, [R0+URZ], R3 ;  /* 0x00000003000075a7 */ /* 0x0022a400080011ff */
[----:B--2---:R-:W-:Y:S05]  /*7d30*/  @!P0 NANOSLEEP.SYNCS 0x989680 ;  /* 0x009896800000895d */ /* 0x004fea0003900000 */
[----:B------:R-:W2:Y:S02]  /*7d40*/  @!P0 SYNCS.PHASECHK.TRANS64 P0, [R0+URZ], R3 ;  /* 0x00000003000085a7 */ /* 0x000ea400080010ff */
[----:B--2---:R-:W-:Y:S05]  /*7d50*/  @!P0 BRA `(.L_x_133) ;  /* 0xfffffffc00f08947 */ /* 0x004fea000383ffff */
[----:B------:R-:W-:Y:S05]  /*7d60*/  BRA `(.L_x_134) ;  /* 0xffffffa8008c7947 */ /* 0x000fea000383ffff */
.L_x_43:
[----:B----4-:R-:W-:-:S07]  /*7d70*/  MOV R0, UR5 ;  /* 0x0000000500007c02 */ /* 0x010fce0008000f00 */
.L_x_135:
[----:B-1----:R1:W2:Y:S02]  /*7d80*/  SYNCS.PHASECHK.TRANS64.TRYWAIT P0, [R0+URZ], R3 ;  /* 0x00000003000075a7 */ /* 0x0022a400080011ff */
[----:B--2---:R-:W-:Y:S05]  /*7d90*/  @!P0 NANOSLEEP.SYNCS 0x989680 ;  /* 0x009896800000895d */ /* 0x004fea0003900000 */
[----:B------:R-:W2:Y:S02]  /*7da0*/  @!P0 SYNCS.PHASECHK.TRANS64 P0, [R0+URZ], R3 ;  /* 0x00000003000085a7 */ /* 0x000ea400080010ff */
[----:B--2---:R-:W-:Y:S05]  /*7db0*/  @!P0 BRA `(.L_x_135) ;  /* 0xfffffffc00f08947 */ /* 0x004fea000383ffff */
[----:B------:R-:W-:Y:S05]  /*7dc0*/  BRA `(.L_x_136) ;  /* 0xffffffa800987947 */ /* 0x000fea000383ffff */
.L_x_44:
[----:B----4-:R-:W-:-:S07]  /*7dd0*/  MOV R0, UR5 ;  /* 0x0000000500007c02 */ /* 0x010fce0008000f00 */
.L_x_137:
[----:B-1----:R1:W2:Y:S02]  /*7de0*/  SYNCS.PHASECHK.TRANS64.TRYWAIT P0, [R0+URZ], R3 ;  /* 0x00000003000075a7 */ /* 0x0022a400080011ff */
[----:B--2---:R-:W-:Y:S05]  /*7df0*/  @!P0 NANOSLEEP.SYNCS 0x989680 ;  /* 0x009896800000895d */ /* 0x004fea0003900000 */
[----:B------:R-:W2:Y:S02]  /*7e00*/  @!P0 SYNCS.PHASECHK.TRANS64 P0, [R0+URZ], R3 ;  /* 0x00000003000085a7 */ /* 0x000ea400080010ff */
[----:B--2---:R-:W-:Y:S05]  /*7e10*/  @!P0 BRA `(.L_x_137) ;  /* 0xfffffffc00f08947 */ /* 0x004fea000383ffff */
[----:B------:R-:W-:Y:S05]  /*7e20*/  BRA `(.L_x_138) ;  /* 0xffffffa800a47947 */ /* 0x000fea000383ffff */
.L_x_45:
[----:B----4-:R-:W-:-:S07]  /*7e30*/  MOV R0, UR5 ;  /* 0x0000000500007c02 */ /* 0x010fce0008000f00 */
.L_x_139:
[----:B-1----:R1:W2:Y:S02]  /*7e40*/  SYNCS.PHASECHK.TRANS64.TRYWAIT P0, [R0+URZ], R3 ;  /* 0x00000003000075a7 */ /* 0x0022a400080011ff */
[----:B--2---:R-:W-:Y:S05]  /*7e50*/  @!P0 NANOSLEEP.SYNCS 0x989680 ;  /* 0x009896800000895d */ /* 0x004fea0003900000 */
[----:B------:R-:W2:Y:S02]  /*7e60*/  @!P0 SYNCS.PHASECHK.TRANS64 P0, [R0+URZ], R3 ;  /* 0x00000003000085a7 */ /* 0x000ea400080010ff */
[----:B--2---:R-:W-:Y:S05]  /*7e70*/  @!P0 BRA `(.L_x_139) ;  /* 0xfffffffc00f08947 */ /* 0x004fea000383ffff */
[----:B------:R-:W-:Y:S05]  /*7e80*/  BRA `(.L_x_140) ;  /* 0xffffffa800b07947 */ /* 0x000fea000383ffff */
.L_x_46:
[----:B----4-:R-:W-:-:S07]  /*7e90*/  MOV R0, UR5 ;  /* 0x0000000500007c02 */ /* 0x010fce0008000f00 */
.L_x_141:
[----:B-1----:R1:W2:Y:S02]  /*7ea0*/  SYNCS.PHASECHK.TRANS64.TRYWAIT P0, [R0+URZ], R3 ;  /* 0x00000003000075a7 */ /* 0x0022a400080011ff */
[----:B--2---:R-:W-:Y:S05]  /*7eb0*/  @!P0 NANOSLEEP.SYNCS 0x989680 ;  /* 0x009896800000895d */ /* 0x004fea0003900000 */
[----:B------:R-:W2:Y:S02]  /*7ec0*/  @!P0 SYNCS.PHASECHK.TRANS64 P0, [R0+URZ], R3 ;  /* 0x00000003000085a7 */ /* 0x000ea400080010ff */
[----:B--2---:R-:W-:Y:S05]  /*7ed0*/  @!P0 BRA `(.L_x_141) ;  /* 0xfffffffc00f08947 */ /* 0x004fea000383ffff */
[----:B------:R-:W-:Y:S05]  /*7ee0*/  BRA `(.L_x_142) ;  /* 0xffffffa800bc7947 */ /* 0x000fea000383ffff */
.L_x_47:
[----:B----4-:R-:W-:-:S07]  /*7ef0*/  MOV R0, UR5 ;  /* 0x0000000500007c02 */ /* 0x010fce0008000f00 */
.L_x_143:
[----:B-1----:R1:W2:Y:S02]  /*7f00*/  SYNCS.PHASECHK.TRANS64.TRYWAIT P0, [R0+URZ], R3 ;  /* 0x00000003000075a7 */ /* 0x0022a400080011ff */
[----:B--2---:R-:W-:Y:S05]  /*7f10*/  @!P0 NANOSLEEP.SYNCS 0x989680 ;  /* 0x009896800000895d */ /* 0x004fea0003900000 */
[----:B------:R-:W2:Y:S02]  /*7f20*/  @!P0 SYNCS.PHASECHK.TRANS64 P0, [R0+URZ], R3 ;  /* 0x00000003000085a7 */ /* 0x000ea400080010ff */
[----:B--2---:R-:W-:Y:S05]  /*7f30*/  @!P0 BRA `(.L_x_143) ;  /* 0xfffffffc00f08947 */ /* 0x004fea000383ffff */
[----:B------:R-:W-:Y:S05]  /*7f40*/  BRA `(.L_x_144) ;  /* 0xffffffa800c87947 */ /* 0x000fea000383ffff */
.L_x_48:
[----:B----4-:R-:W-:-:S07]  /*7f50*/  MOV R0, UR5 ;  /* 0x0000000500007c02 */ /* 0x010fce0008000f00 */
.L_x_145:
[----:B-1----:R1:W2:Y:S02]  /*7f60*/  SYNCS.PHASECHK.TRANS64.TRYWAIT P0, [R0+URZ], R3 ;  /* 0x00000003000075a7 */ /* 0x0022a400080011ff */
[----:B--2---:R-:W-:Y:S05]  /*7f70*/  @!P0 NANOSLEEP.SYNCS 0x989680 ;  /* 0x009896800000895d */ /* 0x004fea0003900000 */
[----:B------:R-:W2:Y:S02]  /*7f80*/  @!P0 SYNCS.PHASECHK.TRANS64 P0, [R0+URZ], R3 ;  /* 0x00000003000085a7 */ /* 0x000ea400080010ff */
[----:B--2---:R-:W-:Y:S05]  /*7f90*/  @!P0 BRA `(.L_x_145) ;  /* 0xfffffffc00f08947 */ /* 0x004fea000383ffff */
[----:B------:R-:W-:Y:S05]  /*7fa0*/  BRA `(.L_x_146) ;  /* 0xffffffa800d47947 */ /* 0x000fea000383ffff */
.L_x_49:
[----:B----4-:R-:W-:-:S07]  /*7fb0*/  MOV R0, UR5 ;  /* 0x0000000500007c02 */ /* 0x010fce0008000f00 */
.L_x_147:
[----:B-1----:R1:W2:Y:S02]  /*7fc0*/  SYNCS.PHASECHK.TRANS64.TRYWAIT P0, [R0+URZ], R3 ;  /* 0x00000003000075a7 */ /* 0x0022a400080011ff */
[----:B--2---:R-:W-:Y:S05]  /*7fd0*/  @!P0 NANOSLEEP.SYNCS 0x989680 ;  /* 0x009896800000895d */ /* 0x004fea0003900000 */
[----:B------:R-:W2:Y:S02]  /*7fe0*/  @!P0 SYNCS.PHASECHK.TRANS64 P0, [R0+URZ], R3 ;  /* 0x00000003000085a7 */ /* 0x000ea400080010ff */
[----:B--2---:R-:W-:Y:S05]  /*7ff0*/  @!P0 BRA `(.L_x_147) ;  /* 0xfffffffc00f08947 */ /* 0x004fea000383ffff */
[----:B------:R-:W-:Y:S05]  /*8000*/  BRA `(.L_x_148) ;  /* 0xffffffa800e07947 */ /* 0x000fea000383ffff */
.L_x_50:
[----:B----4-:R-:W-:-:S07]  /*8010*/  MOV R0, UR5 ;  /* 0x0000000500007c02 */ /* 0x010fce0008000f00 */
.L_x_149:
[----:B-1----:R1:W2:Y:S02]  /*8020*/  SYNCS.PHASECHK.TRANS64.TRYWAIT P0, [R0+URZ], R3 ;  /* 0x00000003000075a7 */ /* 0x0022a400080011ff */
[----:B--2---:R-:W-:Y:S05]  /*8030*/  @!P0 NANOSLEEP.SYNCS 0x989680 ;  /* 0x009896800000895d */ /* 0x004fea0003900000 */
[----:B------:R-:W2:Y:S02]  /*8040*/  @!P0 SYNCS.PHASECHK.TRANS64 P0, [R0+URZ], R3 ;  /* 0x00000003000085a7 */ /* 0x000ea400080010ff */
[----:B--2---:R-:W-:Y:S05]  /*8050*/  @!P0 BRA `(.L_x_149) ;  /* 0xfffffffc00f08947 */ /* 0x004fea000383ffff */
[----:B------:R-:W-:Y:S05]  /*8060*/  BRA `(.L_x_150) ;  /* 0xffffffa800ec7947 */ /* 0x000fea000383ffff */
.L_x_51:
[----:B----4-:R-:W-:-:S07]  /*8070*/  MOV R0, UR5 ;  /* 0x0000000500007c02 */ /* 0x010fce0008000f00 */
.L_x_151:
[----:B-1----:R1:W2:Y:S02]  /*8080*/  SYNCS.PHASECHK.TRANS64.TRYWAIT P0, [R0+URZ], R3 ;  /* 0x00000003000075a7 */ /* 0x0022a400080011ff */
[----:B--2---:R-:W-:Y:S05]  /*8090*/  @!P0 NANOSLEEP.SYNCS 0x989680 ;  /* 0x009896800000895d */ /* 0x004fea0003900000 */
[----:B------:R-:W2:Y:S02]  /*80a0*/  @!P0 SYNCS.PHASECHK.TRANS64 P0, [R0+URZ], R3 ;  /* 0x00000003000085a7 */ /* 0x000ea400080010ff */
[----:B--2---:R-:W-:Y:S05]  /*80b0*/  @!P0 BRA `(.L_x_151) ;  /* 0xfffffffc00f08947 */ /* 0x004fea000383ffff */
[----:B------:R-:W-:Y:S05]  /*80c0*/  BRA `(.L_x_152) ;  /* 0xffffffa800f87947 */ /* 0x000fea000383ffff */
.L_x_52:
[----:B----4-:R-:W-:-:S07]  /*80d0*/  MOV R0, UR5 ;  /* 0x0000000500007c02 */ /* 0x010fce0008000f00 */
.L_x_153:
[----:B-1----:R1:W2:Y:S02]  /*80e0*/  SYNCS.PHASECHK.TRANS64.TRYWAIT P0, [R0+URZ], R3 ;  /* 0x00000003000075a7 */ /* 0x0022a400080011ff */
[----:B--2---:R-:W-:Y:S05]  /*80f0*/  @!P0 NANOSLEEP.SYNCS 0x989680 ;  /* 0x009896800000895d */ /* 0x004fea0003900000 */
[----:B------:R-:W2:Y:S02]  /*8100*/  @!P0 SYNCS.PHASECHK.TRANS64 P0, [R0+URZ], R3 ;  /* 0x00000003000085a7 */ /* 0x000ea400080010ff */
[----:B--2---:R-:W-:Y:S05]  /*8110*/  @!P0 BRA `(.L_x_153) ;  /* 0xfffffffc00f08947 */ /* 0x004fea000383ffff */
[----:B------:R-:W-:Y:S05]  /*8120*/  BRA `(.L_x_154) ;  /* 0xffffffac00047947 */ /* 0x000fea000383ffff */
.L_x_55:
[----:B-1----:R1:W2:Y:S02]  /*8130*/  SYNCS.PHASECHK.TRANS64.TRYWAIT P0, [R0+URZ+0x1a0], R5 ;  /* 0x0001a005000075a7 */ /* 0x0022a400080011ff */
[----:B--2---:R-:W-:Y:S05]  /*8140*/  @!P0 NANOSLEEP.SYNCS 0x989680 ;  /* 0x009896800000895d */ /* 0x004fea0003900000 */
[----:B------:R-:W2:Y:S02]  /*8150*/  @!P0 SYNCS.PHASECHK.TRANS64 P0, [R0+URZ+0x1a0], R5 ;  /* 0x0001a005000085a7 */ /* 0x000ea400080010ff */
[----:B--2---:R-:W-:Y:S05]  /*8160*/  @!P0 BRA `(.L_x_55) ;  /* 0xfffffffc00f08947 */ /* 0x004fea000383ffff */
[----:B------:R-:W-:Y:S05]  /*8170*/  BRA `(.L_x_155) ;  /* 0xffffffac00607947 */ /* 0x000fea000383ffff */
.L_x_56:
[----:B------:R-:W-:-:S07]  /*8180*/  MOV R0, UR5 ;  /* 0x0000000500007c02 */ /* 0x000fce0008000f00 */
.L_x_156:
[----:B-1----:R1:W2:Y:S02]  /*8190*/  SYNCS.PHASECHK.TRANS64.TRYWAIT P0, [R0+URZ+0x150], R5 ;  /* 0x00015005000075a7 */ /* 0x0022a400080011ff */
[----:B--2---:R-:W-:Y:S05]  /*81a0*/  @!P0 NANOSLEEP.SYNCS 0x989680 ;  /* 0x009896800000895d */ /* 0x004fea0003900000 */
[----:B------:R-:W2:Y:S02]  /*81b0*/  @!P0 SYNCS.PHASECHK.TRANS64 P0, [R0+URZ+0x150], R5 ;  /* 0x00015005000085a7 */ /* 0x000ea400080010ff */
[----:B--2---:R-:W-:Y:S05]  /*81c0*/  @!P0 BRA `(.L_x_156) ;  /* 0xfffffffc00f08947 */ /* 0x004fea000383ffff */
[----:B------:R-:W-:Y:S05]  /*81d0*/  BRA `(.L_x_157) ;  /* 0xffffffac00707947 */ /* 0x000fea000383ffff */
.L_x_57:
[----:B-1----:R1:W2:Y:S02]  /*81e0*/  SYNCS.PHASECHK.TRANS64.TRYWAIT P1, [R0+URZ+0x140], R5 ;  /* 0x00014005000075a7 */ /* 0x0022a400080211ff */
[----:B--2---:R-:W-:Y:S05]  /*81f0*/  @!P1 NANOSLEEP.SYNCS 0x989680 ;  /* 0x009896800000995d */ /* 0x004fea0003900000 */
[----:B------:R-:W2:Y:S02]  /*8200*/  @!P1 SYNCS.PHASECHK.TRANS64 P1, [R0+URZ+0x140], R5 ;  /* 0x00014005000095a7 */ /* 0x000ea400080210ff */
[----:B--2---:R-:W-:Y:S05]  /*8210*/  @!P1 BRA `(.L_x_57) ;  /* 0xfffffffc00f09947 */ /* 0x004fea000383ffff */
[----:B------:R-:W-:Y:S05]  /*8220*/  BRA `(.L_x_158) ;  /* 0xffffffac00a07947 */ /* 0x000fea000383ffff */
.L_x_60:
[----:B------:R-:W-:-:S07]  /*8230*/  MOV R0, UR5 ;  /* 0x0000000500007c02 */ /* 0x000fce0008000f00 */
.L_x_159:
[----:B-1----:R1:W2:Y:S02]  /*8240*/  SYNCS.PHASECHK.TRANS64.TRYWAIT P0, [R0+URZ+0x150], R3 ;  /* 0x00015003000075a7 */ /* 0x0022a400080011ff */
[----:B--2---:R-:W-:Y:S05]  /*8250*/  @!P0 NANOSLEEP.SYNCS 0x989680 ;  /* 0x009896800000895d */ /* 0x004fea0003900000 */
[----:B------:R-:W2:Y:S02]  /*8260*/  @!P0 SYNCS.PHASECHK.TRANS64 P0, [R0+URZ+0x150], R3 ;  /* 0x00015003000085a7 */ /* 0x000ea400080010ff */
[----:B--2---:R-:W-:Y:S05]  /*8270*/  @!P0 BRA `(.L_x_159) ;  /* 0xfffffffc00f08947 */ /* 0x004fea000383ffff */
[----:B------:R-:W-:Y:S05]  /*8280*/  BRA `(.L_x_59) ;  /* 0xffffffac00f47947 */ /* 0x000fea000383ffff */
.L_x_67:
[----:B-1----:R1:W2:Y:S02]  /*8290*/  SYNCS.PHASECHK.TRANS64.TRYWAIT P1, [R0+URZ+0x140], R5 ;  /* 0x00014005000075a7 */ /* 0x0022a400080211ff */
[----:B--2---:R-:W-:Y:S05]  /*82a0*/  @!P1 NANOSLEEP.SYNCS 0x989680 ;  /* 0x009896800000995d */ /* 0x004fea0003900000 */
[----:B------:R-:W2:Y:S02]  /*82b0*/  @!P1 SYNCS.PHASECHK.TRANS64 P1, [R0+URZ+0x140], R5 ;  /* 0x00014005000095a7 */ /* 0x000ea400080210ff */
[----:B--2---:R-:W-:Y:S05]  /*82c0*/  @!P1 BRA `(.L_x_67) ;  /* 0xfffffffc00f09947 */ /* 0x004fea000383ffff */
[----:B------:R-:W-:Y:S05]  /*82d0*/  BRA `(.L_x_160) ;  /* 0xffffffb400507947 */ /* 0x000fea000383ffff */
.L_x_68:
[----:B------:R-:W-:-:S07]  /*82e0*/  MOV R3, UR8 ;  /* 0x0000000800037c02 */ /* 0x000fce0008000f00 */
.L_x_161:
[----:B-1----:R1:W2:Y:S02]  /*82f0*/  SYNCS.PHASECHK.TRANS64.TRYWAIT P0, [R3+URZ+0x180], R0 ;  /* 0x00018000030075a7 */ /* 0x0022a400080011ff */
[----:B--2---:R-:W-:Y:S05]  /*8300*/  @!P0 NANOSLEEP.SYNCS 0x989680 ;  /* 0x009896800000895d */ /* 0x004fea0003900000 */
[----:B------:R-:W2:Y:S02]  /*8310*/  @!P0 SYNCS.PHASECHK.TRANS64 P0, [R3+URZ+0x180], R0 ;  /* 0x00018000030085a7 */ /* 0x000ea400080010ff */
[----:B--2---:R-:W-:Y:S05]  /*8320*/  @!P0 BRA `(.L_x_161) ;  /* 0xfffffffc00f08947 */ /* 0x004fea000383ffff */
[----:B------:R-:W-:Y:S05]  /*8330*/  BRA `(.L_x_162) ;  /* 0xffffffb400a07947 */ /* 0x000fea000383ffff */
.L_x_71:
[----:B------:R-:W-:Y:S07]  /*8340*/  MOV R0, UR7 ;  /* 0x0000000700007c02 */ /* 0x000fee0008000f00 */
.L_x_163:
[----:B-1----:R1:W2:Y:S02]  /*8350*/  SYNCS.PHASECHK.TRANS64.TRYWAIT P0, [R0+URZ], R3 ;  /* 0x00000003000075a7 */ /* 0x0022a400080011ff */
[----:B--2---:R-:W-:Y:S05]  /*8360*/  @!P0 NANOSLEEP.SYNCS 0x989680 ;  /* 0x009896800000895d */ /* 0x004fea0003900000 */
[----:B------:R-:W2:Y:S02]  /*8370*/  @!P0 SYNCS.PHASECHK.TRANS64 P0, [R0+URZ], R3 ;  /* 0x00000003000085a7 */ /* 0x000ea400080010ff */
[----:B--2---:R-:W-:Y:S05]  /*8380*/  @!P0 BRA `(.L_x_163) ;  /* 0xfffffffc00f08947 */ /* 0x004fea000383ffff */
[----:B------:R-:W-:Y:S05]  /*8390*/  BRA `(.L_x_70) ;  /* 0xffffffb400bc7947 */ /* 0x000fea000383ffff */
.L_x_74:
[----:B------:R-:W-:-:S07]  /*83a0*/  MOV R0, UR5 ;  /* 0x0000000500007c02 */ /* 0x000fce0008000f00 */
.L_x_164:
[----:B--2---:R2:W3:Y:S02]  /*83b0*/  SYNCS.PHASECHK.TRANS64.TRYWAIT P0, [R0+URZ], R3 ;  /* 0x00000003000075a7 */ /* 0x0044e400080011ff */
[----:B---3--:R-:W-:Y:S05]  /*83c0*/  @!P0 NANOSLEEP.SYNCS 0x989680 ;  /* 0x009896800000895d */ /* 0x008fea0003900000 */
[----:B------:R-:W3:Y:S02]  /*83d0*/  @!P0 SYNCS.PHASECHK.TRANS64 P0, [R0+URZ], R3 ;  /* 0x00000003000085a7 */ /* 0x000ee400080010ff */
[----:B---3--:R-:W-:Y:S05]  /*83e0*/  @!P0 BRA `(.L_x_164) ;  /* 0xfffffffc00f08947 */ /* 0x008fea000383ffff */
[----:B------:R-:W-:Y:S05]  /*83f0*/  BRA `(.L_x_165) ;  /* 0xffffffb800707947 */ /* 0x000fea000383ffff */
.L_x_75:
[----:B------:R-:W-:-:S07]  /*8400*/  MOV R0, UR5 ;  /* 0x0000000500007c02 */ /* 0x000fce0008000f00 */
.L_x_166:
[----:B-1----:R1:W2:Y:S02]  /*8410*/  SYNCS.PHASECHK.TRANS64.TRYWAIT P0, [R0+URZ], R3 ;  /* 0x00000003000075a7 */ /* 0x0022a400080011ff */
[----:B--2---:R-:W-:Y:S05]  /*8420*/  @!P0 NANOSLEEP.SYNCS 0x989680 ;  /* 0x009896800000895d */ /* 0x004fea0003900000 */
[----:B------:R-:W2:Y:S02]  /*8430*/  @!P0 SYNCS.PHASECHK.TRANS64 P0, [R0+URZ], R3 ;  /* 0x00000003000085a7 */ /* 0x000ea400080010ff */
[----:B--2---:R-:W-:Y:S05]  /*8440*/  @!P0 BRA `(.L_x_166) ;  /* 0xfffffffc00f08947 */ /* 0x004fea000383ffff */
[----:B------:R-:W-:Y:S05]  /*8450*/  BRA `(.L_x_167) ;  /* 0xffffffb8007c7947 */ /* 0x000fea000383ffff */
.L_x_76:
[----:B------:R-:W-:-:S07]  /*8460*/  MOV R0, UR5 ;  /* 0x0000000500007c02 */ /* 0x000fce0008000f00 */
.L_x_168:
[----:B-1----:R1:W2:Y:S02]  /*8470*/  SYNCS.PHASECHK.TRANS64.TRYWAIT P0, [R0+URZ], R3 ;  /* 0x00000003000075a7 */ /* 0x0022a400080011ff */
[----:B--2---:R-:W-:Y:S05]  /*8480*/  @!P0 NANOSLEEP.SYNCS 0x989680 ;  /* 0x009896800000895d */ /* 0x004fea0003900000 */
[----:B------:R-:W2:Y:S02]  /*8490*/  @!P0 SYNCS.PHASECHK.TRANS64 P0, [R0+URZ], R3 ;  /* 0x00000003000085a7 */ /* 0x000ea400080010ff */
[----:B--2---:R-:W-:Y:S05]  /*84a0*/  @!P0 BRA `(.L_x_168) ;  /* 0xfffffffc00f08947 */ /* 0x004fea000383ffff */
[----:B------:R-:W-:Y:S05]  /*84b0*/  BRA `(.L_x_169) ;  /* 0xffffffb800887947 */ /* 0x000fea000383ffff */
.L_x_77:
[----:B------:R-:W-:-:S07]  /*84c0*/  MOV R0, UR7 ;  /* 0x0000000700007c02 */ /* 0x000fce0008000f00 */
.L_x_170:
[----:B-1----:R1:W2:Y:S02]  /*84d0*/  SYNCS.PHASECHK.TRANS64.TRYWAIT P0, [R0+URZ], R3 ;  /* 0x00000003000075a7 */ /* 0x0022a400080011ff */
[----:B--2---:R-:W-:Y:S05]  /*84e0*/  @!P0 NANOSLEEP.SYNCS 0x989680 ;  /* 0x009896800000895d */ /* 0x004fea0003900000 */
[----:B------:R-:W2:Y:S02]  /*84f0*/  @!P0 SYNCS.PHASECHK.TRANS64 P0, [R0+URZ], R3 ;  /* 0x00000003000085a7 */ /* 0x000ea400080010ff */
[----:B--2---:R-:W-:Y:S05]  /*8500*/  @!P0 BRA `(.L_x_170) ;  /* 0xfffffffc00f08947 */ /* 0x004fea000383ffff */
[----:B------:R-:W-:Y:S05]  /*8510*/  BRA `(.L_x_171) ;  /* 0xffffffb800947947 */ /* 0x000fea000383ffff */
.L_x_82:
[----:B--2---:R2:W3:Y:S02]  /*8520*/  SYNCS.PHASECHK.TRANS64.TRYWAIT P0, [R0+URZ+0x140], R3 ;  /* 0x00014003000075a7 */ /* 0x0044e400080011ff */
[----:B---3--:R-:W-:Y:S05]  /*8530*/  @!P0 NANOSLEEP.SYNCS 0x989680 ;  /* 0x009896800000895d */ /* 0x008fea0003900000 */
[----:B------:R-:W3:Y:S02]  /*8540*/  @!P0 SYNCS.PHASECHK.TRANS64 P0, [R0+URZ+0x140], R3 ;  /* 0x00014003000085a7 */ /* 0x000ee400080010ff */
[----:B---3--:R-:W-:Y:S05]  /*8550*/  @!P0 BRA `(.L_x_82) ;  /* 0xfffffffc00f08947 */ /* 0x008fea000383ffff */
[----:B------:R-:W-:Y:S05]  /*8560*/  BRA `(.L_x_172) ;  /* 0xffffffbc00987947 */ /* 0x000fea000383ffff */
.L_x_85:
[----:B------:R-:W-:Y:S07]  /*8570*/  MOV R0, UR7 ;  /* 0x0000000700007c02 */ /* 0x000fee0008000f00 */
.L_x_173:
[----:B--2---:R2:W3:Y:S02]  /*8580*/  SYNCS.PHASECHK.TRANS64.TRYWAIT P0, [R0+URZ+0x138], R3 ;  /* 0x00013803000075a7 */ /* 0x0044e400080011ff */
[----:B---3--:R-:W-:Y:S05]  /*8590*/  @!P0 NANOSLEEP.SYNCS 0x989680 ;  /* 0x009896800000895d */ /* 0x008fea0003900000 */
[----:B------:R-:W3:Y:S02]  /*85a0*/  @!P0 SYNCS.PHASECHK.TRANS64 P0, [R0+URZ+0x138], R3 ;  /* 0x00013803000085a7 */ /* 0x000ee400080010ff */
[----:B---3--:R-:W-:Y:S05]  /*85b0*/  @!P0 BRA `(.L_x_173) ;  /* 0xfffffffc00f08947 */ /* 0x008fea000383ffff */
[----:B------:R-:W-:Y:S05]  /*85c0*/  BRA `(.L_x_84) ;  /* 0xffffffc000787947 */ /* 0x000fea000383ffff */
.L_x_88:
[----:B--2---:R-:W-:Y:S07]  /*85d0*/  MOV R3, UR7 ;  /* 0x0000000700037c02 */ /* 0x004fee0008000f00 */
.L_x_174:
[----:B-1----:R1:W2:Y:S02]  /*85e0*/  SYNCS.PHASECHK.TRANS64.TRYWAIT P0, [R3+URZ+0x120], R12 ;  /* 0x0001200c030075a7 */ /* 0x0022a400080011ff */
[----:B--2---:R-:W-:Y:S05]  /*85f0*/  @!P0 NANOSLEEP.SYNCS 0x989680 ;  /* 0x009896800000895d */ /* 0x004fea0003900000 */
[----:B------:R-:W2:Y:S02]  /*8600*/  @!P0 SYNCS.PHASECHK.TRANS64 P0, [R3+URZ+0x120], R12 ;  /* 0x0001200c030085a7 */ /* 0x000ea400080010ff */
[----:B--2---:R-:W-:Y:S05]  /*8610*/  @!P0 BRA `(.L_x_174) ;  /* 0xfffffffc00f08947 */ /* 0x004fea000383ffff */
[----:B------:R-:W-:Y:S05]  /*8620*/  BRA `(.L_x_175) ;  /* 0xffffffc000f07947 */ /* 0x000fea000383ffff */
.L_x_89:
[----:B------:R-:W-:Y:S07]  /*8630*/  MOV R3, UR7 ;  /* 0x0000000700037c02 */ /* 0x000fee0008000f00 */
.L_x_176:
[----:B-1----:R1:W2:Y:S02]  /*8640*/  SYNCS.PHASECHK.TRANS64.TRYWAIT P0, [R3+URZ+0x128], R12 ;  /* 0x0001280c030075a7 */ /* 0x0022a400080011ff */
[----:B--2---:R-:W-:Y:S05]  /*8650*/  @!P0 NANOSLEEP.SYNCS 0x989680 ;  /* 0x009896800000895d */ /* 0x004fea0003900000 */
[----:B------:R-:W2:Y:S02]  /*8660*/  @!P0 SYNCS.PHASECHK.TRANS64 P0, [R3+URZ+0x128], R12 ;  /* 0x0001280c030085a7 */ /* 0x000ea400080010ff */
[----:B--2---:R-:W-:Y:S05]  /*8670*/  @!P0 BRA `(.L_x_176) ;  /* 0xfffffffc00f08947 */ /* 0x004fea000383ffff */
[----:B------:R-:W-:Y:S05]  /*8680*/  BRA `(.L_x_177) ;  /* 0xffffffc400707947 */ /* 0x000fea000383ffff */
.L_x_91:
[----:B------:R-:W-:-:S07]  /*8690*/  MOV R0, UR7 ;  /* 0x0000000700007c02 */ /* 0x000fce0008000f00 */
.L_x_178:
[----:B-1----:R1:W3:Y:S02]  /*86a0*/  SYNCS.PHASECHK.TRANS64.TRYWAIT P0, [R0+URZ+0x120], R3 ;  /* 0x00012003000075a7 */ /* 0x0022e400080011ff */
[----:B---3--:R-:W-:Y:S05]  /*86b0*/  @!P0 NANOSLEEP.SYNCS 0x989680 ;  /* 0x009896800000895d */ /* 0x008fea0003900000 */
[----:B------:R-:W3:Y:S02]  /*86c0*/  @!P0 SYNCS.PHASECHK.TRANS64 P0, [R0+URZ+0x120], R3 ;  /* 0x00012003000085a7 */ /* 0x000ee400080010ff */
[----:B---3--:R-:W-:Y:S05]  /*86d0*/  @!P0 BRA `(.L_x_178) ;  /* 0xfffffffc00f08947 */ /* 0x008fea000383ffff */
[----:B------:R-:W-:Y:S05]  /*86e0*/  BRA `(.L_x_179) ;  /* 0xffffffc400e07947 */ /* 0x000fea000383ffff */
.L_x_93:
[----:B--2---:R2:W4:Y:S02]  /*86f0*/  SYNCS.PHASECHK.TRANS64.TRYWAIT P0, [R0+URZ+0x140], R3 ;  /* 0x00014003000075a7 */ /* 0x00452400080011ff */
[----:B----4-:R-:W-:Y:S05]  /*8700*/  @!P0 NANOSLEEP.SYNCS 0x989680 ;  /* 0x009896800000895d */ /* 0x010fea0003900000 */
[----:B------:R-:W4:Y:S02]  /*8710*/  @!P0 SYNCS.PHASECHK.TRANS64 P0, [R0+URZ+0x140], R3 ;  /* 0x00014003000085a7 */ /* 0x000f2400080010ff */
[----:B----4-:R-:W-:Y:S05]  /*8720*/  @!P0 BRA `(.L_x_93) ;  /* 0xfffffffc00f08947 */ /* 0x010fea000383ffff */
[----:B------:R-:W-:Y:S05]  /*8730*/  BRA `(.L_x_180) ;  /* 0xffffffc800ac7947 */ /* 0x000fea000383ffff */
.L_x_104:
[----:B-1----:R1:W3:Y:S02]  /*8740*/  SYNCS.PHASECHK.TRANS64.TRYWAIT P1, [R0+URZ+0x110], R3 ;  /* 0x00011003000075a7 */ /* 0x0022e400080211ff */
[----:B---3--:R-:W-:Y:S05]  /*8750*/  @!P1 NANOSLEEP.SYNCS 0x989680 ;  /* 0x009896800000995d */ /* 0x008fea0003900000 */
[----:B------:R-:W3:Y:S02]  /*8760*/  @!P1 SYNCS.PHASECHK.TRANS64 P1, [R0+URZ+0x110], R3 ;  /* 0x00011003000095a7 */ /* 0x000ee400080210ff */
[----:B---3--:R-:W-:Y:S05]  /*8770*/  @!P1 BRA `(.L_x_104) ;  /* 0xfffffffc00f09947 */ /* 0x008fea000383ffff */
[----:B------:R-:W-:Y:S05]  /*8780*/  BRA `(.L_x_103) ;  /* 0xffffffd400c47947 */ /* 0x000fea000383ffff */
.L_x_106:
[----:B-1----:R1:W4:Y:S02]  /*8790*/  SYNCS.PHASECHK.TRANS64.TRYWAIT P0, [R113+URZ+0x160], R2 ;  /* 0x00016002710075a7 */ /* 0x00232400080011ff */
[----:B----4-:R-:W-:Y:S05]  /*87a0*/  @!P0 NANOSLEEP.SYNCS 0x989680 ;  /* 0x009896800000895d */ /* 0x010fea0003900000 */
[----:B------:R-:W4:Y:S02]  /*87b0*/  @!P0 SYNCS.PHASECHK.TRANS64 P0, [R113+URZ+0x160], R2 ;  /* 0x00016002710085a7 */ /* 0x000f2400080010ff */
[----:B----4-:R-:W-:Y:S05]  /*87c0*/  @!P0 BRA `(.L_x_106) ;  /* 0xfffffffc00f08947 */ /* 0x010fea000383ffff */
[----:B------:R-:W-:Y:S05]  /*87d0*/  BRA `(.L_x_105) ;  /* 0xffffffd800187947 */ /* 0x000fea000383ffff */
.L_x_114:
[----:B--2---:R2:W3:Y:S02]  /*87e0*/  SYNCS.PHASECHK.TRANS64.TRYWAIT P0, [R32+URZ+0x110], R3 ;  /* 0x00011003200075a7 */ /* 0x0044e400080011ff */
[----:B---3--:R-:W-:Y:S05]  /*87f0*/  @!P0 NANOSLEEP.SYNCS 0x989680 ;  /* 0x009896800000895d */ /* 0x008fea0003900000 */
[----:B------:R-:W3:Y:S02]  /*8800*/  @!P0 SYNCS.PHASECHK.TRANS64 P0, [R32+URZ+0x110], R3 ;  /* 0x00011003200085a7 */ /* 0x000ee400080010ff */
[----:B---3--:R-:W-:Y:S05]  /*8810*/  @!P0 BRA `(.L_x_114) ;  /* 0xfffffffc00f08947 */ /* 0x008fea000383ffff */
[----:B------:R-:W-:Y:S05]  /*8820*/  BRA `(.L_x_113) ;  /* 0xffffffe400087947 */ /* 0x000fea000383ffff */
        .weak           $__internal_0_$__cuda_sm10x_tcgen05_guardrail_trap_col_being_dealloced_not_returned_by_alloc
        .type           $__internal_0_$__cuda_sm10x_tcgen05_guardrail_trap_col_being_dealloced_not_returned_by_alloc,@function
        .size           $__internal_0_$__cuda_sm10x_tcgen05_guardrail_trap_col_being_dealloced_not_returned_by_alloc,($__internal_1_$__cuda_sm10x_tcgen05_guardrail_trap_phase_invalid_during_alloc - $__internal_0_$__cuda_sm10x_tcgen05_guardrail_trap_col_being_dealloced_not_returned_by_alloc)
$__internal_0_$__cuda_sm10x_tcgen05_guardrail_trap_col_being_dealloced_not_returned_by_alloc:
[----:B------:R-:W-:Y:S05]  /*8830*/  BPT.TRAP 0x1 ;  /* 0x000000040000795c */ /* 0x000fea0000300000 */
[----:B------:R-:W-:-:S04]  /*8840*/  HFMA2 R3, -RZ, RZ, 0, 0 ;  /* 0x00000000ff037431 */ /* 0x000fc800000001ff */
[----:B------:R-:W-:Y:S05]  /*8850*/  RET.REL.NODEC R2 `(_ZN7cutlass13device_kernelINS_4gemm6kernel13GemmUniversalIN4cute5tupleIJiiiiEEENS1_10collective13CollectiveMmaINS1_35MainloopSm100TmaUmmaWarpSpecializedILi17ELi2ELi4ENS5_IJNS4_1CILi1EEESB_SB_EEEEENS5_IJNSA_ILi64EEENSA_ILi128EEESE_EEENS_12float_e4m3_tENS5_IJlSB_lEEENS_12float_e5m2_tENS5_IJSB_llEEENS4_8TiledMMAINS4_8MMA_AtomIJNS4_10MMA_TraitsINS4_19SM100_MMA_F8F6F4_SSEJSH_SJ_fSE_SF_NS4_17integral_constantINS4_4UMMA5MajorELSR_0EEENSP_ISR_LSR_1EEENSP_INSQ_7ScaleInELSU_0EEESV_EEEEEENS4_6LayoutISC_NS5_IJNSA_ILi0EEESZ_SZ_EEEEENS5_IJNS4_10UnderscoreES12_S12_EEEEENS4_13SM90_TMA_LOADENS4_14ComposedLayoutINS4_7SwizzleILi2ELi4ELi3EEENS4_18smem_ptr_flag_bitsILi8EEENSY_INS5_IJNSA_ILi8EEESE_EEENS5_IJSE_SB_EEEEEEEvNS4_8identityES15_NS16_INS17_ILi3ELi4ELi3EEES1A_NSY_INS5_IJSF_S1B_EEENS5_IJSB_SF_EEEEEEEvS1G_EENS_8epilogue10collective18CollectiveEpilogueINS1N_23Sm100TmaWarpSpecializedILi2ELi2ELi32ELb0ELb0EEEJSG_NS5_IJNSY_ISE_SB_EES1S_EEESH_SI_SH_SI_NS1N_6fusion15FusionCallbacksIS1R_NS1U_17LinearCombinationISH_fSH_fLNS_15FloatRoundStyleE2EEESG_S1T_JEEENS4_5SM1004TMEM4LOAD26SM100_TMEM_LOAD_16dp32b32xES15_S1F_NS4_39AutoVectorizingCopyWithAssumedAlignmentILi128EEENS4_14SM90_TMA_STOREES1F_S25_S25_EEEvvEEEEvNT_6ParamsE) ;  /* 0xffffff7402e87950 */ /* 0x000fea0003c3ffff */
        .weak           $__internal_1_$__cuda_sm10x_tcgen05_guardrail_trap_phase_invalid_during_alloc
        .type           $__internal_1_$__cuda_sm10x_tcgen05_guardrail_trap_phase_invalid_during_alloc,@function
        .size           $__internal_1_$__cuda_sm10x_tcgen05_guardrail_trap_phase_invalid_during_alloc,($__internal_2_$__cuda_sm10x_tcgen05_guardrail_trap_unallocated_columns_being_dealloced - $__internal_1_$__cuda_sm10x_tcgen05_guardrail_trap_phase_invalid_during_alloc)
$__internal_1_$__cuda_sm10x_tcgen05_guardrail_trap_phase_invalid_during_alloc:
[----:B------:R-:W-:Y:S05]  /*8860*/  BPT.TRAP 0x1 ;  /* 0x000000040000795c */ /* 0x000fea0000300000 */
[----:B------:R-:W-:-:S04]  /*8870*/  MOV R3, 0x0 ;  /* 0x0000000000037802 */ /* 0x000fc80000000f00 */
[----:B------:R-:W-:Y:S05]  /*8880*/  RET.REL.NODEC R2 `(_ZN7cutlass13device_kernelINS_4gemm6kernel13GemmUniversalIN4cute5tupleIJiiiiEEENS1_10collective13CollectiveMmaINS1_35MainloopSm100TmaUmmaWarpSpecializedILi17ELi2ELi4ENS5_IJNS4_1CILi1EEESB_SB_EEEEENS5_IJNSA_ILi64EEENSA_ILi128EEESE_EEENS_12float_e4m3_tENS5_IJlSB_lEEENS_12float_e5m2_tENS5_IJSB_llEEENS4_8TiledMMAINS4_8MMA_AtomIJNS4_10MMA_TraitsINS4_19SM100_MMA_F8F6F4_SSEJSH_SJ_fSE_SF_NS4_17integral_constantINS4_4UMMA5MajorELSR_0EEENSP_ISR_LSR_1EEENSP_INSQ_7ScaleInELSU_0EEESV_EEEEEENS4_6LayoutISC_NS5_IJNSA_ILi0EEESZ_SZ_EEEEENS5_IJNS4_10UnderscoreES12_S12_EEEEENS4_13SM90_TMA_LOADENS4_14ComposedLayoutINS4_7SwizzleILi2ELi4ELi3EEENS4_18smem_ptr_flag_bitsILi8EEENSY_INS5_IJNSA_ILi8EEESE_EEENS5_IJSE_SB_EEEEEEEvNS4_8identityES15_NS16_INS17_ILi3ELi4ELi3EEES1A_NSY_INS5_IJSF_S1B_EEENS5_IJSB_SF_EEEEEEEvS1G_EENS_8epilogue10collective18CollectiveEpilogueINS1N_23Sm100TmaWarpSpecializedILi2ELi2ELi32ELb0ELb0EEEJSG_NS5_IJNSY_ISE_SB_EES1S_EEESH_SI_SH_SI_NS1N_6fusion15FusionCallbacksIS1R_NS1U_17LinearCombinationISH_fSH_fLNS_15FloatRoundStyleE2EEESG_S1T_JEEENS4_5SM1004TMEM4LOAD26SM100_TMEM_LOAD_16dp32b32xES15_S1F_NS4_39AutoVectorizingCopyWithAssumedAlignmentILi128EEENS4_14SM90_TMA_STOREES1F_S25_S25_EEEvvEEEEvNT_6ParamsE) ;  /* 0xffffff7402dc7950 */ /* 0x000fea0003c3ffff */
        .weak           $__internal_2_$__cuda_sm10x_tcgen05_guardrail_trap_unallocated_columns_being_dealloced
        .type           $__internal_2_$__cuda_sm10x_tcgen05_guardrail_trap_unallocated_columns_being_dealloced,@function
        .size           $__internal_2_$__cuda_sm10x_tcgen05_guardrail_trap_unallocated_columns_being_dealloced,(.L_x_182 - $__internal_2_$__cuda_sm10x_tcgen05_guardrail_trap_unallocated_columns_being_dealloced)
$__internal_2_$__cuda_sm10x_tcgen05_guardrail_trap_unallocated_columns_being_dealloced:
[----:B------:R-:W-:Y:S05]  /*8890*/  BPT.TRAP 0x1 ;  /* 0x000000040000795c */ /* 0x000fea0000300000 */
[----:B------:R-:W-:-:S04]  /*88a0*/  HFMA2 R3, -RZ, RZ, 0, 0 ;  /* 0x00000000ff037431 */ /* 0x000fc800000001ff */
[----:B------:R-:W-:Y:S05]  /*88b0*/  RET.REL.NODEC R2 `(_ZN7cutlass13device_kernelINS_4gemm6kernel13GemmUniversalIN4cute5tupleIJiiiiEEENS1_10collective13CollectiveMmaINS1_35MainloopSm100TmaUmmaWarpSpecializedILi17ELi2ELi4ENS5_IJNS4_1CILi1EEESB_SB_EEEEENS5_IJNSA_ILi64EEENSA_ILi128EEESE_EEENS_12float_e4m3_tENS5_IJlSB_lEEENS_12float_e5m2_tENS5_IJSB_llEEENS4_8TiledMMAINS4_8MMA_AtomIJNS4_10MMA_TraitsINS4_19SM100_MMA_F8F6F4_SSEJSH_SJ_fSE_SF_NS4_17integral_constantINS4_4UMMA5MajorELSR_0EEENSP_ISR_LSR_1EEENSP_INSQ_7ScaleInELSU_0EEESV_EEEEEENS4_6LayoutISC_NS5_IJNSA_ILi0EEESZ_SZ_EEEEENS5_IJNS4_10UnderscoreES12_S12_EEEEENS4_13SM90_TMA_LOADENS4_14ComposedLayoutINS4_7SwizzleILi2ELi4ELi3EEENS4_18smem_ptr_flag_bitsILi8EEENSY_INS5_IJNSA_ILi8EEESE_EEENS5_IJSE_SB_EEEEEEEvNS4_8identityES15_NS16_INS17_ILi3ELi4ELi3EEES1A_NSY_INS5_IJSF_S1B_EEENS5_IJSB_SF_EEEEEEEvS1G_EENS_8epilogue10collective18CollectiveEpilogueINS1N_23Sm100TmaWarpSpecializedILi2ELi2ELi32ELb0ELb0EEEJSG_NS5_IJNSY_ISE_SB_EES1S_EEESH_SI_SH_SI_NS1N_6fusion15FusionCallbacksIS1R_NS1U_17LinearCombinationISH_fSH_fLNS_15FloatRoundStyleE2EEESG_S1T_JEEENS4_5SM1004TMEM4LOAD26SM100_TMEM_LOAD_16dp32b32xES15_S1F_NS4_39AutoVectorizingCopyWithAssumedAlignmentILi128EEENS4_14SM90_TMA_STOREES1F_S25_S25_EEEvvEEEEvNT_6ParamsE) ;  /* 0xffffff7402d07950 */ /* 0x000fea0003c3ffff */
.L_x_181:
[----:B------:R-:W-:-:S00]  /*88c0*/  BRA `(.L_x_181) ;  /* 0xfffffffc00fc7947 */ /* 0x000fc0000383ffff */
[----:B------:R-:W-:-:S00]  /*88d0*/  NOP ;  /* 0x0000000000007918 */ /* 0x000fc00000000000 */
        /* <DEDUP_REMOVED lines=10> */
.L_x_182:


//--------------------- .nv.global.init           --------------------------
	.section	.nv.global.init,"aw",@progbits
.nv.global.init:
	.type		$str$27,@object
	.size		$str$27,($str$28 - $str$27)
$str$27:
        /*0000*/ 	.byte	0x28, 0x61, 0x64, 0x64, 0x72, 0x65, 0x73, 0x73, 0x20, 0x26, 0x20, 0x6d, 0x61, 0x73, 0x6b, 0x29
        /*0010*/ 	.byte	0x20, 0x3d, 0x3d, 0x20, 0x30, 0x00
	.type		$str$28,@object
	.size		$str$28,($str$26 - $str$28)
$str$28:
        /*0016*/ 	.byte	0x2f, 0x74, 0x6d, 0x70, 0x2f, 0x63, 0x75, 0x74, 0x6c, 0x61, 0x73, 0x73, 0x5f, 0x73, 0x77, 0x65
        /*0026*/ 	.byte	0x65, 0x70, 0x5f, 0x73, 0x72, 0x63, 0x2f, 0x69, 0x6e, 0x63, 0x6c, 0x75, 0x64, 0x65, 0x2f, 0x63
        /*0036*/ 	.byte	0x75, 0x74, 0x65, 0x2f, 0x70, 0x6f, 0x69, 0x6e, 0x74, 0x65, 0x72, 0x5f, 0x66, 0x6c, 0x61, 0x67
        /*0046*/ 	.byte	0x67, 0x65, 0x64, 0x2e, 0x68, 0x70, 0x70, 0x00
	.type		$str$26,@object
	.size		$str$26,($str$25 - $str$26)
$str$26:
        /*004e*/ 	.byte	0x2f, 0x74, 0x6d, 0x70, 0x2f, 0x63, 0x75, 0x74, 0x6c, 0x61, 0x73, 0x73, 0x5f, 0x73, 0x77, 0x65
        /*005e*/ 	.byte	0x65, 0x70, 0x5f, 0x73, 0x72, 0x63, 0x2f, 0x69, 0x6e, 0x63, 0x6c, 0x75, 0x64, 0x65, 0x2f, 0x63
        /*006e*/ 	.byte	0x75, 0x74, 0x65, 0x2f, 0x61, 0x74, 0x6f, 0x6d, 0x2f, 0x63, 0x6f, 0x70, 0x79, 0x5f, 0x74, 0x72
        /*007e*/ 	.byte	0x61, 0x69, 0x74, 0x73, 0x5f, 0x73, 0x6d, 0x31, 0x30, 0x30, 0x2e, 0x68, 0x70, 0x70, 0x00
	.type		$str$25,@object
	.size		$str$25,(__unnamed_1 - $str$25)
$str$25:
        /*008d*/ 	.byte	0x28, 0x28, 0x75, 0x69, 0x6e, 0x74, 0x33, 0x32, 0x5f, 0x74, 0x28, 0x74, 0x68, 0x72, 0x65, 0x61
        /*009d*/ 	.byte	0x64, 0x49, 0x64, 0x78, 0x2e, 0x78, 0x29, 0x20, 0x2f, 0x20, 0x33, 0x32, 0x29, 0x20, 0x25, 0x20
        /*00ad*/ 	.byte	0x34, 0x29, 0x20, 0x3d, 0x3d, 0x20, 0x28, 0x28, 0x28, 0x74, 0x6d, 0x65, 0x6d, 0x5f, 0x61, 0x64
        /*00bd*/ 	.byte	0x64, 0x72, 0x20, 0x3e, 0x3e, 0x20, 0x31, 0x36, 0x29, 0x20, 0x2f, 0x20, 0x33, 0x32, 0x29, 0x20
        /*00cd*/ 	.byte	0x25, 0x20, 0x34, 0x29, 0x00
	.type		__unnamed_1,@object
	.size		__unnamed_1,(__unnamed_2 - __unnamed_1)
__unnamed_1:
        /*00d2*/ 	.byte	0x61, 0x75, 0x74, 0x6f, 0x20, 0x63, 0x75, 0x74, 0x65, 0x3a, 0x3a, 0x61, 0x73, 0x5f, 0x70, 0x6f
        /* <DEDUP_REMOVED lines=24> */
        /*0262*/ 	.byte	0x3c, 0x34, 0x30, 0x39, 0x36, 0x3e, 0x3e, 0x3e, 0x3e, 0x5d, 0x00
	.type		__unnamed_2,@object
	.size		__unnamed_2,(.L_2 - __unnamed_2)
__unnamed_2:
        /* <DEDUP_REMOVED lines=40> */
        /*04ed*/ 	.byte	0x74, 0x65, 0x3a, 0x3a, 0x43, 0x3c, 0x30, 0x3e, 0x3e, 0x3e, 0x3e, 0x5d, 0x00
.L_2:


//--------------------- .nv.shared._ZN7cutlass13device_kernelINS_4gemm6kernel13GemmUniversalIN4cute5tupleIJiiiiEEENS1_10collective13CollectiveMmaINS1_35MainloopSm100TmaUmmaWarpSpecializedILi17ELi2ELi4ENS5_IJNS4_1CILi1EEESB_SB_EEEEENS5_IJNSA_ILi64EEENSA_ILi128EEESE_EEENS_12float_e4m3_tENS5_IJlSB_lEEENS_12float_e5m2_tENS5_IJSB_llEEENS4_8TiledMMAINS4_8MMA_AtomIJNS4_10MMA_TraitsINS4_19SM100_MMA_F8F6F4_SSEJSH_SJ_fSE_SF_NS4_17integral_constantINS4_4UMMA5MajorELSR_0EEENSP_ISR_LSR_1EEENSP_INSQ_7ScaleInELSU_0EEESV_EEEEEENS4_6LayoutISC_NS5_IJNSA_ILi0EEESZ_SZ_EEEEENS5_IJNS4_10UnderscoreES12_S12_EEEEENS4_13SM90_TMA_LOADENS4_14ComposedLayoutINS4_7SwizzleILi2ELi4ELi3EEENS4_18smem_ptr_flag_bitsILi8EEENSY_INS5_IJNSA_ILi8EEESE_EEENS5_IJSE_SB_EEEEEEEvNS4_8identityES15_NS16_INS17_ILi3ELi4ELi3EEES1A_NSY_INS5_IJSF_S1B_EEENS5_IJSB_SF_EEEEEEEvS1G_EENS_8epilogue10collective18CollectiveEpilogueINS1N_23Sm100TmaWarpSpecializedILi2ELi2ELi32ELb0ELb0EEEJSG_NS5_IJNSY_ISE_SB_EES1S_EEESH_SI_SH_SI_NS1N_6fusion15FusionCallbacksIS1R_NS1U_17LinearCombinationISH_fSH_fLNS_15FloatRoundStyleE2EEESG_S1T_JEEENS4_5SM1004TMEM4LOAD26SM100_TMEM_LOAD_16dp32b32xES15_S1F_NS4_39AutoVectorizingCopyWithAssumedAlignmentILi128EEENS4_14SM90_TMA_STOREES1F_S25_S25_EEEvvEEEEvNT_6ParamsE --------------------------
	.section	.nv.shared._ZN7cutlass13device_kernelINS_4gemm6kernel13GemmUniversalIN4cute5tupleIJiiiiEEENS1_10collective13CollectiveMmaINS1_35MainloopSm100TmaUmmaWarpSpecializedILi17ELi2ELi4ENS5_IJNS4_1CILi1EEESB_SB_EEEEENS5_IJNSA_ILi64EEENSA_ILi128EEESE_EEENS_12float_e4m3_tENS5_IJlSB_lEEENS_12float_e5m2_tENS5_IJSB_llEEENS4_8TiledMMAINS4_8MMA_AtomIJNS4_10MMA_TraitsINS4_19SM100_MMA_F8F6F4_SSEJSH_SJ_fSE_SF_NS4_17integral_constantINS4_4UMMA5MajorELSR_0EEENSP_ISR_LSR_1EEENSP_INSQ_7ScaleInELSU_0EEESV_EEEEEENS4_6LayoutISC_NS5_IJNSA_ILi0EEESZ_SZ_EEEEENS5_IJNS4_10UnderscoreES12_S12_EEEEENS4_13SM90_TMA_LOADENS4_14ComposedLayoutINS4_7SwizzleILi2ELi4ELi3EEENS4_18smem_ptr_flag_bitsILi8EEENSY_INS5_IJNSA_ILi8EEESE_EEENS5_IJSE_SB_EEEEEEEvNS4_8identityES15_NS16_INS17_ILi3ELi4ELi3EEES1A_NSY_INS5_IJSF_S1B_EEENS5_IJSB_SF_EEEEEEEvS1G_EENS_8epilogue10collective18CollectiveEpilogueINS1N_23Sm100TmaWarpSpecializedILi2ELi2ELi32ELb0ELb0EEEJSG_NS5_IJNSY_ISE_SB_EES1S_EEESH_SI_SH_SI_NS1N_6fusion15FusionCallbacksIS1R_NS1U_17LinearCombinationISH_fSH_fLNS_15FloatRoundStyleE2EEESG_S1T_JEEENS4_5SM1004TMEM4LOAD26SM100_TMEM_LOAD_16dp32b32xES15_S1F_NS4_39AutoVectorizingCopyWithAssumedAlignmentILi128EEENS4_14SM90_TMA_STOREES1F_S25_S25_EEEvvEEEEvNT_6ParamsE,"aw",@nobits
	.sectionflags	@""
	.align	16
	.zero		1024


//--------------------- .nv.shared.reserved.0     --------------------------
	.section	.nv.shared.reserved.0,"aw",@nobits
	.weak		__nv_reservedSMEM_offset_0_alias
	.size		__nv_reservedSMEM_offset_0_alias, 0, 64
	.other		__nv_reservedSMEM_offset_0_alias,@"STO_CUDA_RESERVED_SHARED STV_DEFAULT"
__nv_reservedSMEM_offset_0_alias:
	.zero		0
.nv.shared.reserved.0:
	.zero		64
	.weak		__nv_reservedSMEM_tcgen05_partition
	.type		__nv_reservedSMEM_tcgen05_partition,@object
	.size		__nv_reservedSMEM_tcgen05_partition,(.L_0 - __nv_reservedSMEM_tcgen05_partition)
__nv_reservedSMEM_tcgen05_partition:
	.zero		32
.L_0:


//--------------------- .nv.global                --------------------------
	.section	.nv.global,"aw",@nobits
.nv.global:
	.type		_ZN40_INTERNAL_3105b213_4_k_cu_6f660d07_349594cute1_E,@object
	.size		_ZN40_INTERNAL_3105b213_4_k_cu_6f660d07_349594cute1_E,(_ZN40_INTERNAL_3105b213_4_k_cu_6f660d07_349594cuda3std3__45__cpo6cbeginE - _ZN40_INTERNAL_3105b213_4_k_cu_6f660d07_349594cute1_E)
_ZN40_INTERNAL_3105b213_4_k_cu_6f660d07_349594cute1_E:
	.zero		1
	.type		_ZN40_INTERNAL_3105b213_4_k_cu_6f660d07_349594cuda3std3__45__cpo6cbeginE,@object
	.size		_ZN40_INTERNAL_3105b213_4_k_cu_6f660d07_349594cuda3std3__45__cpo6cbeginE,(_ZN40_INTERNAL_3105b213_4_k_cu_6f660d07_349594cuda3std3__48in_placeE - _ZN40_INTERNAL_3105b213_4_k_cu_6f660d07_349594cuda3std3__45__cpo6cbeginE)
_ZN40_INTERNAL_3105b213_4_k_cu_6f660d07_349594cuda3std3__45__cpo6cbeginE:
	.zero		1
	.type		_ZN40_INTERNAL_3105b213_4_k_cu_6f660d07_349594cuda3std3__48in_placeE,@object
	.size		_ZN40_INTERNAL_3105b213_4_k_cu_6f660d07_349594cuda3std3__48in_placeE,(_ZN40_INTERNAL_3105b213_4_k_cu_6f660d07_349594cuda3std6ranges3__45__cpo9iter_moveE - _ZN40_INTERNAL_3105b213_4_k_cu_6f660d07_349594cuda3std3__48in_placeE)
_ZN40_INTERNAL_3105b213_4_k_cu_6f660d07_349594cuda3std3__48in_placeE:
	.zero		1
	.type		_ZN40_INTERNAL_3105b213_4_k_cu_6f660d07_349594cuda3std6ranges3__45__cpo9iter_moveE,@object
	.size		_ZN40_INTERNAL_3105b213_4_k_cu_6f660d07_349594cuda3std6ranges3__45__cpo9iter_moveE,(_ZN40_INTERNAL_3105b213_4_k_cu_6f660d07_349594cuda3std3__45__cpo5beginE - _ZN40_INTERNAL_3105b213_4_k_cu_6f660d07_349594cuda3std6ranges3__45__cpo9iter_moveE)
_ZN40_INTERNAL_3105b213_4_k_cu_6f660d07_349594cuda3std6ranges3__45__cpo9iter_moveE:
	.zero		1
	.type		_ZN40_INTERNAL_3105b213_4_k_cu_6f660d07_349594cuda3std3__45__cpo5beginE,@object
	.size		_ZN40_INTERNAL_3105b213_4_k_cu_6f660d07_349594cuda3std3__45__cpo5beginE,(_ZN40_INTERNAL_3105b213_4_k_cu_6f660d07_349594cuda3std3__442_GLOBAL__N__3105b213_4_k_cu_6f660d07_349596ignoreE - _ZN40_INTERNAL_3105b213_4_k_cu_6f660d07_349594cuda3std3__45__cpo5beginE)
_ZN40_INTERNAL_3105b213_4_k_cu_6f660d07_349594cuda3std3__45__cpo5beginE:
	.zero		1
	.type		_ZN40_INTERNAL_3105b213_4_k_cu_6f660d07_349594cuda3std3__442_GLOBAL__N__3105b213_4_k_cu_6f660d07_349596ignoreE,@object
	.size		_ZN40_INTERNAL_3105b213_4_k_cu_6f660d07_349594cuda3std3__442_GLOBAL__N__3105b213_4_k_cu_6f660d07_349596ignoreE,(_ZN40_INTERNAL_3105b213_4_k_cu_6f660d07_349594cute7productE - _ZN40_INTERNAL_3105b213_4_k_cu_6f660d07_349594cuda3std3__442_GLOBAL__N__3105b213_4_k_cu_6f660d07_349596ignoreE)
_ZN40_INTERNAL_3105b213_4_k_cu_6f660d07_349594cuda3std3__442_GLOBAL__N__3105b213_4_k_cu_6f660d07_349596ignoreE:
	.zero		1
	.type		_ZN40_INTERNAL_3105b213_4_k_cu_6f660d07_349594cute7productE,@object
	.size		_ZN40_INTERNAL_3105b213_4_k_cu_6f660d07_349594cute7productE,(_ZN40_INTERNAL_3105b213_4_k_cu_6f660d07_349594cuda3std3__45__cpo3endE - _ZN40_INTERNAL_3105b213_4_k_cu_6f660d07_349594cute7productE)
_ZN40_INTERNAL_3105b213_4_k_cu_6f660d07_349594cute7productE:
	.zero		1
	.type		_ZN40_INTERNAL_3105b213_4_k_cu_6f660d07_349594cuda3std3__45__cpo3endE,@object
	.size		_ZN40_INTERNAL_3105b213_4_k_cu_6f660d07_349594cuda3std3__45__cpo3endE,(_ZN40_INTERNAL_3105b213_4_k_cu_6f660d07_349594cuda3std3__419piecewise_constructE - _ZN40_INTERNAL_3105b213_4_k_cu_6f660d07_349594cuda3std3__45__cpo3endE)
_ZN40_INTERNAL_3105b213_4_k_cu_6f660d07_349594cuda3std3__45__cpo3endE:
	.zero		1
	.type		_ZN40_INTERNAL_3105b213_4_k_cu_6f660d07_349594cuda3std3__419piecewise_constructE,@object
	.size		_ZN40_INTERNAL_3105b213_4_k_cu_6f660d07_349594cuda3std3__419piecewise_constructE,(_ZN40_INTERNAL_3105b213_4_k_cu_6f660d07_349594cuda3std3__45__cpo4cendE - _ZN40_INTERNAL_3105b213_4_k_cu_6f660d07_349594cuda3std3__419piecewise_constructE)
_ZN40_INTERNAL_3105b213_4_k_cu_6f660d07_349594cuda3std3__419piecewise_constructE:
	.zero		1
	.type		_ZN40_INTERNAL_3105b213_4_k_cu_6f660d07_349594cuda3std3__45__cpo4cendE,@object
	.size		_ZN40_INTERNAL_3105b213_4_k_cu_6f660d07_349594cuda3std3__45__cpo4cendE,(_ZN40_INTERNAL_3105b213_4_k_cu_6f660d07_349594cuda3std6ranges3__45__cpo4swapE - _ZN40_INTERNAL_3105b213_4_k_cu_6f660d07_349594cuda3std3__45__cpo4cendE)
_ZN40_INTERNAL_3105b213_4_k_cu_6f660d07_349594cuda3std3__45__cpo4cendE:
	.zero		1
	.type		_ZN40_INTERNAL_3105b213_4_k_cu_6f660d07_349594cuda3std6ranges3__45__cpo4swapE,@object
	.size		_ZN40_INTERNAL_3105b213_4_k_cu_6f660d07_349594cuda3std6ranges3__45__cpo4swapE,(.L_10 - _ZN40_INTERNAL_3105b213_4_k_cu_6f660d07_349594cuda3std6ranges3__45__cpo4swapE)
_ZN40_INTERNAL_3105b213_4_k_cu_6f660d07_349594cuda3std6ranges3__45__cpo4swapE:
	.zero		1
.L_10:


//--------------------- .nv.constant0._ZN7cutlass13device_kernelINS_4gemm6kernel13GemmUniversalIN4cute5tupleIJiiiiEEENS1_10collective13CollectiveMmaINS1_35MainloopSm100TmaUmmaWarpSpecializedILi17ELi2ELi4ENS5_IJNS4_1CILi1EEESB_SB_EEEEENS5_IJNSA_ILi64EEENSA_ILi128EEESE_EEENS_12float_e4m3_tENS5_IJlSB_lEEENS_12float_e5m2_tENS5_IJSB_llEEENS4_8TiledMMAINS4_8MMA_AtomIJNS4_10MMA_TraitsINS4_19SM100_MMA_F8F6F4_SSEJSH_SJ_fSE_SF_NS4_17integral_constantINS4_4UMMA5MajorELSR_0EEENSP_ISR_LSR_1EEENSP_INSQ_7ScaleInELSU_0EEESV_EEEEEENS4_6LayoutISC_NS5_IJNSA_ILi0EEESZ_SZ_EEEEENS5_IJNS4_10UnderscoreES12_S12_EEEEENS4_13SM90_TMA_LOADENS4_14ComposedLayoutINS4_7SwizzleILi2ELi4ELi3EEENS4_18smem_ptr_flag_bitsILi8EEENSY_INS5_IJNSA_ILi8EEESE_EEENS5_IJSE_SB_EEEEEEEvNS4_8identityES15_NS16_INS17_ILi3ELi4ELi3EEES1A_NSY_INS5_IJSF_S1B_EEENS5_IJSB_SF_EEEEEEEvS1G_EENS_8epilogue10collective18CollectiveEpilogueINS1N_23Sm100TmaWarpSpecializedILi2ELi2ELi32ELb0ELb0EEEJSG_NS5_IJNSY_ISE_SB_EES1S_EEESH_SI_SH_SI_NS1N_6fusion15FusionCallbacksIS1R_NS1U_17LinearCombinationISH_fSH_fLNS_15FloatRoundStyleE2EEESG_S1T_JEEENS4_5SM1004TMEM4LOAD26SM100_TMEM_LOAD_16dp32b32xES15_S1F_NS4_39AutoVectorizingCopyWithAssumedAlignmentILi128EEENS4_14SM90_TMA_STOREES1F_S25_S25_EEEvvEEEEvNT_6ParamsE --------------------------
	.section	.nv.constant0._ZN7cutlass13device_kernelINS_4gemm6kernel13GemmUniversalIN4cute5tupleIJiiiiEEENS1_10collective13CollectiveMmaINS1_35MainloopSm100TmaUmmaWarpSpecializedILi17ELi2ELi4ENS5_IJNS4_1CILi1EEESB_SB_EEEEENS5_IJNSA_ILi64EEENSA_ILi128EEESE_EEENS_12float_e4m3_tENS5_IJlSB_lEEENS_12float_e5m2_tENS5_IJSB_llEEENS4_8TiledMMAINS4_8MMA_AtomIJNS4_10MMA_TraitsINS4_19SM100_MMA_F8F6F4_SSEJSH_SJ_fSE_SF_NS4_17integral_constantINS4_4UMMA5MajorELSR_0EEENSP_ISR_LSR_1EEENSP_INSQ_7ScaleInELSU_0EEESV_EEEEEENS4_6LayoutISC_NS5_IJNSA_ILi0EEESZ_SZ_EEEEENS5_IJNS4_10UnderscoreES12_S12_EEEEENS4_13SM90_TMA_LOADENS4_14ComposedLayoutINS4_7SwizzleILi2ELi4ELi3EEENS4_18smem_ptr_flag_bitsILi8EEENSY_INS5_IJNSA_ILi8EEESE_EEENS5_IJSE_SB_EEEEEEEvNS4_8identityES15_NS16_INS17_ILi3ELi4ELi3EEES1A_NSY_INS5_IJSF_S1B_EEENS5_IJSB_SF_EEEEEEEvS1G_EENS_8epilogue10collective18CollectiveEpilogueINS1N_23Sm100TmaWarpSpecializedILi2ELi2ELi32ELb0ELb0EEEJSG_NS5_IJNSY_ISE_SB_EES1S_EEESH_SI_SH_SI_NS1N_6fusion15FusionCallbacksIS1R_NS1U_17LinearCombinationISH_fSH_fLNS_15FloatRoundStyleE2EEESG_S1T_JEEENS4_5SM1004TMEM4LOAD26SM100_TMEM_LOAD_16dp32b32xES15_S1F_NS4_39AutoVectorizingCopyWithAssumedAlignmentILi128EEENS4_14SM90_TMA_STOREES1F_S25_S25_EEEvvEEEEvNT_6ParamsE,"a",@progbits
	.sectionflags	@""
	.align	4
.nv.constant0._ZN7cutlass13device_kernelINS_4gemm6kernel13GemmUniversalIN4cute5tupleIJiiiiEEENS1_10collective13CollectiveMmaINS1_35MainloopSm100TmaUmmaWarpSpecializedILi17ELi2ELi4ENS5_IJNS4_1CILi1EEESB_SB_EEEEENS5_IJNSA_ILi64EEENSA_ILi128EEESE_EEENS_12float_e4m3_tENS5_IJlSB_lEEENS_12float_e5m2_tENS5_IJSB_llEEENS4_8TiledMMAINS4_8MMA_AtomIJNS4_10MMA_TraitsINS4_19SM100_MMA_F8F6F4_SSEJSH_SJ_fSE_SF_NS4_17integral_constantINS4_4UMMA5MajorELSR_0EEENSP_ISR_LSR_1EEENSP_INSQ_7ScaleInELSU_0EEESV_EEEEEENS4_6LayoutISC_NS5_IJNSA_ILi0EEESZ_SZ_EEEEENS5_IJNS4_10UnderscoreES12_S12_EEEEENS4_13SM90_TMA_LOADENS4_14ComposedLayoutINS4_7SwizzleILi2ELi4ELi3EEENS4_18smem_ptr_flag_bitsILi8EEENSY_INS5_IJNSA_ILi8EEESE_EEENS5_IJSE_SB_EEEEEEEvNS4_8identityES15_NS16_INS17_ILi3ELi4ELi3EEES1A_NSY_INS5_IJSF_S1B_EEENS5_IJSB_SF_EEEEEEEvS1G_EENS_8epilogue10collective18CollectiveEpilogueINS1N_23Sm100TmaWarpSpecializedILi2ELi2ELi32ELb0ELb0EEEJSG_NS5_IJNSY_ISE_SB_EES1S_EEESH_SI_SH_SI_NS1N_6fusion15FusionCallbacksIS1R_NS1U_17LinearCombinationISH_fSH_fLNS_15FloatRoundStyleE2EEESG_S1T_JEEENS4_5SM1004TMEM4LOAD26SM100_TMEM_LOAD_16dp32b32xES15_S1F_NS4_39AutoVectorizingCopyWithAssumedAlignmentILi128EEENS4_14SM90_TMA_STOREES1F_S25_S25_EEEvvEEEEvNT_6ParamsE:
	.zero		2944


//--------------------- SYMBOLS --------------------------

	.type		.nv.reservedSmem.offset0,@object
	.size		.nv.reservedSmem.offset0,0x4
	.type		.nv.reservedSmem.cap,@object
	.size		.nv.reservedSmem.cap,0x4
	.type		__assertfail,@function
